	.target	sm_100a

	.elftype	@"ET_EXEC"


//--------------------- .note.nv.tkinfo           --------------------------
	.section	.note.nv.tkinfo,"",@"SHT_NOTE"
	.sectionflags	@"SHF_NOTE_NV_TKINFO"
	.tkinfo
        /*0018*/ 	.word	0x00000002
        /*0030*/ 	.string	""
        /*0030*/ 	.string	"ptxas"
        /*0030*/ 	.string	"Cuda compilation tools, release 13.0, V13.0.88"
        /*0030*/ 	.string	"Build cuda_13.0.r13.0/compiler.36424714_0"
        /*0030*/ 	.string	"-arch sm_100a -m 64 "



//--------------------- .note.nv.cuinfo           --------------------------
	.section	.note.nv.cuinfo,"",@"SHT_NOTE"
	.sectionflags	@"SHF_NOTE_NV_CUINFO"
        /*0018*/ 	.short	0x0002
        /*001a*/ 	.short	0x0064
        /*001c*/ 	.short	0x0082
	.zero		2


//--------------------- .nv.info                  --------------------------
	.section	.nv.info,"",@"SHT_CUDA_INFO"
	.align	4


	//----- nvinfo : EIATTR_REGCOUNT
	.align		4
        /*0000*/ 	.byte	0x04, 0x2f
        /*0002*/ 	.short	(.L_19 - .L_18)
	.align		4
.L_18:
        /*0004*/ 	.word	index@(_ZN7cutlass13device_kernelINS_4gemm6kernel13GemmUniversalIN4cute5tupleIJiiiiEEENS1_10collective13CollectiveMmaINS1_35MainloopSm100TmaUmmaWarpSpecializedILi34ELi2ELi4ENS5_IJNS4_1CILi2EEENSA_ILi1EEESC_EEEEENS5_IJNSA_ILi64EEENSA_ILi128EEENSA_ILi32EEEEEENS_12float_e5m2_tENS5_IJlSC_lEEESJ_SK_NS4_8TiledMMAINS4_8MMA_AtomIJNS4_10MMA_TraitsINS4_19SM100_MMA_F8F6F4_SSEJSJ_SJ_fSF_SG_NS4_17integral_constantINS4_4UMMA5MajorELSR_0EEESS_NSP_INSQ_7ScaleInELST_0EEESU_EEEEEENS4_6LayoutINS5_IJSC_SC_SC_EEENS5_IJNSA_ILi0EEESZ_SZ_EEEEENS5_IJNS4_10UnderscoreES12_S12_EEEEENS4_13SM90_TMA_LOADENS4_14ComposedLayoutINS4_7SwizzleILi1ELi4ELi3EEENS4_18smem_ptr_flag_bitsILi8EEENSX_INS5_IJNSA_ILi8EEESH_EEENS5_IJSH_SC_EEEEEEEvNS4_8identityENS4_23SM90_TMA_LOAD_MULTICASTES1F_vS1G_EENS_8epilogue10collective18CollectiveEpilogueINS1J_23Sm100TmaWarpSpecializedILi2ELi2ELi32ELb0ELb0EEEJSI_NS5_IJNSX_ISF_SC_EES1O_EEESJ_SK_SJ_SK_NS1J_6fusion15FusionCallbacksIS1N_NS1Q_17LinearCombinationISJ_fSJ_fLNS_15FloatRoundStyleE2EEESI_S1P_JEEENS4_5SM1004TMEM4LOAD26SM100_TMEM_LOAD_16dp32b32xES15_NS16_INS17_ILi2ELi4ELi3EEES1A_NSX_INS5_IJS1B_SF_EEENS5_IJSF_SC_EEEEEEENS4_39AutoVectorizingCopyWithAssumedAlignmentILi128EEENS4_14SM90_TMA_STOREES24_S26_S26_EEEvvEEEEvNT_6ParamsE)
        /*0008*/ 	.word	0x00000072


	//----- nvinfo : EIATTR_FRAME_SIZE
	.align		4
.L_19:
        /*000c*/ 	.byte	0x04, 0x11
        /*000e*/ 	.short	(.L_21 - .L_20)
	.align		4
.L_20:
        /*0010*/ 	.word	index@($__internal_2_$__cuda_sm10x_tcgen05_guardrail_trap_unallocated_columns_being_dealloced)
        /*0014*/ 	.word	0x00000000


	//----- nvinfo : EIATTR_FRAME_SIZE
	.align		4
.L_21:
        /*0018*/ 	.byte	0x04, 0x11
        /*001a*/ 	.short	(.L_23 - .L_22)
	.align		4
.L_22:
        /*001c*/ 	.word	index@($__internal_1_$__cuda_sm10x_tcgen05_guardrail_trap_phase_invalid_during_alloc)
        /*0020*/ 	.word	0x00000000


	//----- nvinfo : EIATTR_FRAME_SIZE
	.align		4
.L_23:
        /*0024*/ 	.byte	0x04, 0x11
        /*0026*/ 	.short	(.L_25 - .L_24)
	.align		4
.L_24:
        /*0028*/ 	.word	index@($__internal_0_$__cuda_sm10x_tcgen05_guardrail_trap_col_being_dealloced_not_returned_by_alloc)
        /*002c*/ 	.word	0x00000000


	//----- nvinfo : EIATTR_FRAME_SIZE
	.align		4
.L_25:
        /*0030*/ 	.byte	0x04, 0x11
        /*0032*/ 	.short	(.L_27 - .L_26)
	.align		4
.L_26:
        /*0034*/ 	.word	index@(_ZN7cutlass13device_kernelINS_4gemm6kernel13GemmUniversalIN4cute5tupleIJiiiiEEENS1_10collective13CollectiveMmaINS1_35MainloopSm100TmaUmmaWarpSpecializedILi34ELi2ELi4ENS5_IJNS4_1CILi2EEENSA_ILi1EEESC_EEEEENS5_IJNSA_ILi64EEENSA_ILi128EEENSA_ILi32EEEEEENS_12float_e5m2_tENS5_IJlSC_lEEESJ_SK_NS4_8TiledMMAINS4_8MMA_AtomIJNS4_10MMA_TraitsINS4_19SM100_MMA_F8F6F4_SSEJSJ_SJ_fSF_SG_NS4_17integral_constantINS4_4UMMA5MajorELSR_0EEESS_NSP_INSQ_7ScaleInELST_0EEESU_EEEEEENS4_6LayoutINS5_IJSC_SC_SC_EEENS5_IJNSA_ILi0EEESZ_SZ_EEEEENS5_IJNS4_10UnderscoreES12_S12_EEEEENS4_13SM90_TMA_LOADENS4_14ComposedLayoutINS4_7SwizzleILi1ELi4ELi3EEENS4_18smem_ptr_flag_bitsILi8EEENSX_INS5_IJNSA_ILi8EEESH_EEENS5_IJSH_SC_EEEEEEEvNS4_8identityENS4_23SM90_TMA_LOAD_MULTICASTES1F_vS1G_EENS_8epilogue10collective18CollectiveEpilogueINS1J_23Sm100TmaWarpSpecializedILi2ELi2ELi32ELb0ELb0EEEJSI_NS5_IJNSX_ISF_SC_EES1O_EEESJ_SK_SJ_SK_NS1J_6fusion15FusionCallbacksIS1N_NS1Q_17LinearCombinationISJ_fSJ_fLNS_15FloatRoundStyleE2EEESI_S1P_JEEENS4_5SM1004TMEM4LOAD26SM100_TMEM_LOAD_16dp32b32xES15_NS16_INS17_ILi2ELi4ELi3EEES1A_NSX_INS5_IJS1B_SF_EEENS5_IJSF_SC_EEEEEEENS4_39AutoVectorizingCopyWithAssumedAlignmentILi128EEENS4_14SM90_TMA_STOREES24_S26_S26_EEEvvEEEEvNT_6ParamsE)
        /*0038*/ 	.word	0x00000000


	//----- nvinfo : EIATTR_MIN_STACK_SIZE
	.align		4
.L_27:
        /*003c*/ 	.byte	0x04, 0x12
        /*003e*/ 	.short	(.L_29 - .L_28)
	.align		4
.L_28:
        /*0040*/ 	.word	index@(_ZN7cutlass13device_kernelINS_4gemm6kernel13GemmUniversalIN4cute5tupleIJiiiiEEENS1_10collective13CollectiveMmaINS1_35MainloopSm100TmaUmmaWarpSpecializedILi34ELi2ELi4ENS5_IJNS4_1CILi2EEENSA_ILi1EEESC_EEEEENS5_IJNSA_ILi64EEENSA_ILi128EEENSA_ILi32EEEEEENS_12float_e5m2_tENS5_IJlSC_lEEESJ_SK_NS4_8TiledMMAINS4_8MMA_AtomIJNS4_10MMA_TraitsINS4_19SM100_MMA_F8F6F4_SSEJSJ_SJ_fSF_SG_NS4_17integral_constantINS4_4UMMA5MajorELSR_0EEESS_NSP_INSQ_7ScaleInELST_0EEESU_EEEEEENS4_6LayoutINS5_IJSC_SC_SC_EEENS5_IJNSA_ILi0EEESZ_SZ_EEEEENS5_IJNS4_10UnderscoreES12_S12_EEEEENS4_13SM90_TMA_LOADENS4_14ComposedLayoutINS4_7SwizzleILi1ELi4ELi3EEENS4_18smem_ptr_flag_bitsILi8EEENSX_INS5_IJNSA_ILi8EEESH_EEENS5_IJSH_SC_EEEEEEEvNS4_8identityENS4_23SM90_TMA_LOAD_MULTICASTES1F_vS1G_EENS_8epilogue10collective18CollectiveEpilogueINS1J_23Sm100TmaWarpSpecializedILi2ELi2ELi32ELb0ELb0EEEJSI_NS5_IJNSX_ISF_SC_EES1O_EEESJ_SK_SJ_SK_NS1J_6fusion15FusionCallbacksIS1N_NS1Q_17LinearCombinationISJ_fSJ_fLNS_15FloatRoundStyleE2EEESI_S1P_JEEENS4_5SM1004TMEM4LOAD26SM100_TMEM_LOAD_16dp32b32xES15_NS16_INS17_ILi2ELi4ELi3EEES1A_NSX_INS5_IJS1B_SF_EEENS5_IJSF_SC_EEEEEEENS4_39AutoVectorizingCopyWithAssumedAlignmentILi128EEENS4_14SM90_TMA_STOREES24_S26_S26_EEEvvEEEEvNT_6ParamsE)
        /*0044*/ 	.word	0x00000000
.L_29:


//--------------------- .nv.compat                --------------------------
	.section	.nv.compat,"",@"SHT_CUDA_COMPAT_INFO"
	.align	4
        /*0000*/ 	.byte	0x02, 0x09, 0x01, 0x00, 0x02, 0x02, 0x02, 0x00, 0x02, 0x05, 0x05, 0x00, 0x03, 0x07, 0x01, 0x01
        /*0010*/ 	.byte	0x02, 0x03, 0x01, 0x00, 0x02, 0x06, 0x01, 0x00, 0x04, 0x0b, 0x08, 0x00, 0x09, 0x00, 0x00, 0x00
        /*0020*/ 	.byte	0x00, 0x00, 0x00, 0x00


//--------------------- .nv.info._ZN7cutlass13device_kernelINS_4gemm6kernel13GemmUniversalIN4cute5tupleIJiiiiEEENS1_10collective13CollectiveMmaINS1_35MainloopSm100TmaUmmaWarpSpecializedILi34ELi2ELi4ENS5_IJNS4_1CILi2EEENSA_ILi1EEESC_EEEEENS5_IJNSA_ILi64EEENSA_ILi128EEENSA_ILi32EEEEEENS_12float_e5m2_tENS5_IJlSC_lEEESJ_SK_NS4_8TiledMMAINS4_8MMA_AtomIJNS4_10MMA_TraitsINS4_19SM100_MMA_F8F6F4_SSEJSJ_SJ_fSF_SG_NS4_17integral_constantINS4_4UMMA5MajorELSR_0EEESS_NSP_INSQ_7ScaleInELST_0EEESU_EEEEEENS4_6LayoutINS5_IJSC_SC_SC_EEENS5_IJNSA_ILi0EEESZ_SZ_EEEEENS5_IJNS4_10UnderscoreES12_S12_EEEEENS4_13SM90_TMA_LOADENS4_14ComposedLayoutINS4_7SwizzleILi1ELi4ELi3EEENS4_18smem_ptr_flag_bitsILi8EEENSX_INS5_IJNSA_ILi8EEESH_EEENS5_IJSH_SC_EEEEEEEvNS4_8identityENS4_23SM90_TMA_LOAD_MULTICASTES1F_vS1G_EENS_8epilogue10collective18CollectiveEpilogueINS1J_23Sm100TmaWarpSpecializedILi2ELi2ELi32ELb0ELb0EEEJSI_NS5_IJNSX_ISF_SC_EES1O_EEESJ_SK_SJ_SK_NS1J_6fusion15FusionCallbacksIS1N_NS1Q_17LinearCombinationISJ_fSJ_fLNS_15FloatRoundStyleE2EEESI_S1P_JEEENS4_5SM1004TMEM4LOAD26SM100_TMEM_LOAD_16dp32b32xES15_NS16_INS17_ILi2ELi4ELi3EEES1A_NSX_INS5_IJS1B_SF_EEENS5_IJSF_SC_EEEEEEENS4_39AutoVectorizingCopyWithAssumedAlignmentILi128EEENS4_14SM90_TMA_STOREES24_S26_S26_EEEvvEEEEvNT_6ParamsE --------------------------
	.section	.nv.info._ZN7cutlass13device_kernelINS_4gemm6kernel13GemmUniversalIN4cute5tupleIJiiiiEEENS1_10collective13CollectiveMmaINS1_35MainloopSm100TmaUmmaWarpSpecializedILi34ELi2ELi4ENS5_IJNS4_1CILi2EEENSA_ILi1EEESC_EEEEENS5_IJNSA_ILi64EEENSA_ILi128EEENSA_ILi32EEEEEENS_12float_e5m2_tENS5_IJlSC_lEEESJ_SK_NS4_8TiledMMAINS4_8MMA_AtomIJNS4_10MMA_TraitsINS4_19SM100_MMA_F8F6F4_SSEJSJ_SJ_fSF_SG_NS4_17integral_constantINS4_4UMMA5MajorELSR_0EEESS_NSP_INSQ_7ScaleInELST_0EEESU_EEEEEENS4_6LayoutINS5_IJSC_SC_SC_EEENS5_IJNSA_ILi0EEESZ_SZ_EEEEENS5_IJNS4_10UnderscoreES12_S12_EEEEENS4_13SM90_TMA_LOADENS4_14ComposedLayoutINS4_7SwizzleILi1ELi4ELi3EEENS4_18smem_ptr_flag_bitsILi8EEENSX_INS5_IJNSA_ILi8EEESH_EEENS5_IJSH_SC_EEEEEEEvNS4_8identityENS4_23SM90_TMA_LOAD_MULTICASTES1F_vS1G_EENS_8epilogue10collective18CollectiveEpilogueINS1J_23Sm100TmaWarpSpecializedILi2ELi2ELi32ELb0ELb0EEEJSI_NS5_IJNSX_ISF_SC_EES1O_EEESJ_SK_SJ_SK_NS1J_6fusion15FusionCallbacksIS1N_NS1Q_17LinearCombinationISJ_fSJ_fLNS_15FloatRoundStyleE2EEESI_S1P_JEEENS4_5SM1004TMEM4LOAD26SM100_TMEM_LOAD_16dp32b32xES15_NS16_INS17_ILi2ELi4ELi3EEES1A_NSX_INS5_IJS1B_SF_EEENS5_IJSF_SC_EEEEEEENS4_39AutoVectorizingCopyWithAssumedAlignmentILi128EEENS4_14SM90_TMA_STOREES24_S26_S26_EEEvvEEEEvNT_6ParamsE,"",@"SHT_CUDA_INFO"
	.sectionflags	@""
	.align	4


	//----- nvinfo : EIATTR_CUDA_API_VERSION
	.align		4
        /*0000*/ 	.byte	0x04, 0x37
        /*0002*/ 	.short	(.L_31 - .L_30)
.L_30:
        /*0004*/ 	.word	0x00000082


	//----- nvinfo : EIATTR_KPARAM_INFO
	.align		4
.L_31:
        /*0008*/ 	.byte	0x04, 0x17
        /*000a*/ 	.short	(.L_33 - .L_32)
.L_32:
        /*000c*/ 	.word	0x00000000
        /*0010*/ 	.short	0x0000
        /*0012*/ 	.short	0x0000
        /*0014*/ 	.byte	0x00, 0xf0, 0x01, 0x20


	//----- nvinfo : EIATTR_AT_ENTRY_FRAGMENTS
	.align		4
.L_33:
        /*0018*/ 	.byte	0x04, 0x4f
        /*001a*/ 	.short	(.L_35 - .L_34)


	//   ....[0]....
.L_34:
        /*001c*/ 	.word	0x00000006


	//----- nvinfo : EIATTR_RESERVED_SMEM_USED
	.align		4
.L_35:
        /*0020*/ 	.byte	0x01, 0x41
	.zero		2


	//----- nvinfo : EIATTR_SPARSE_MMA_MASK
	.align		4
        /*0024*/ 	.byte	0x03, 0x50
        /*0026*/ 	.short	0x0000


	//----- nvinfo : EIATTR_TCGEN05_1CTA_USED
	.align		4
        /*0028*/ 	.byte	0x01, 0x51
	.zero		2


	//----- nvinfo : EIATTR_MAXREG_COUNT
	.align		4
        /*002c*/ 	.byte	0x03, 0x1b
        /*002e*/ 	.short	0x00ff


	//----- nvinfo : EIATTR_NUM_BARRIERS
	.align		4
        /*0030*/ 	.byte	0x02, 0x4c
        /*0032*/ 	.byte	0x07
	.zero		1


	//----- nvinfo : EIATTR_EXTERNS
	.align		4
        /*0034*/ 	.byte	0x04, 0x0f
        /*0036*/ 	.short	(.L_37 - .L_36)


	//   ....[0]....
	.align		4
.L_36:
        /*0038*/ 	.word	index@(__assertfail)


	//----- nvinfo : EIATTR_MERCURY_ISA_VERSION
	.align		4
.L_37:
        /*003c*/ 	.byte	0x03, 0x5f
        /*003e*/ 	.short	0x0101


	//----- nvinfo : EIATTR_INT_WARP_WIDE_INSTR_OFFSETS
	.align		4
        /*0040*/ 	.byte	0x04, 0x31
        /*0042*/ 	.short	(.L_39 - .L_38)


	//   ....[0]....
.L_38:
        /*0044*/ 	.word	0x00004fd0


	//   ....[1]....
        /*0048*/ 	.word	0x00004ff0


	//   ....[2]....
        /*004c*/ 	.word	0x00005020


	//   ....[3]....
        /*0050*/ 	.word	0x00005bf0


	//   ....[4]....
        /*0054*/ 	.word	0x00005c60


	//   ....[5]....
        /*0058*/ 	.word	0x00005d50


	//   ....[6]....
        /*005c*/ 	.word	0x00005e00


	//----- nvinfo : EIATTR_COOP_GROUP_MASK_REGIDS
	.align		4
.L_39:
        /*0060*/ 	.byte	0x04, 0x29
        /*0062*/ 	.short	(.L_41 - .L_40)


	//   ....[0]....
.L_40:
        /*0064*/ 	.word	0xffffffff


	//   ....[1]....
        /*0068*/ 	.word	0xffffffff


	//   ....[2]....
        /*006c*/ 	.word	0xffffffff


	//   ....[3]....
        /*0070*/ 	.word	0xffffffff


	//   ....[4]....
        /*0074*/ 	.word	0xffffffff


	//   ....[5]....
        /*0078*/ 	.word	0xffffffff


	//   ....[6]....
        /*007c*/ 	.word	0xffffffff


	//   ....[7]....
        /*0080*/ 	.word	0xffffffff


	//   ....[8]....
        /*0084*/ 	.word	0xffffffff


	//   ....[9]....
        /*0088*/ 	.word	0xffffffff


	//   ....[10]....
        /*008c*/ 	.word	0xffffffff


	//   ....[11]....
        /*0090*/ 	.word	0xffffffff


	//   ....[12]....
        /*0094*/ 	.word	0xffffffff


	//   ....[13]....
        /*0098*/ 	.word	0xffffffff


	//----- nvinfo : EIATTR_COOP_GROUP_INSTR_OFFSETS
	.align		4
.L_41:
        /*009c*/ 	.byte	0x04, 0x28
        /*009e*/ 	.short	(.L_43 - .L_42)


	//   ....[0]....
.L_42:
        /*00a0*/ 	.word	0x00000080


	//   ....[1]....
        /*00a4*/ 	.word	0x000004f0


	//   ....[2]....
        /*00a8*/ 	.word	0x00000a70


	//   ....[3]....
        /*00ac*/ 	.word	0x00000bd0


	//   ....[4]....
        /*00b0*/ 	.word	0x00000cd0


	//   ....[5]....
        /*00b4*/ 	.word	0x00000e40


	//   ....[6]....
        /*00b8*/ 	.word	0x00000fe0


	//   ....[7]....
        /*00bc*/ 	.word	0x000011a0


	//   ....[8]....
        /*00c0*/ 	.word	0x00002360


	//   ....[9]....
        /*00c4*/ 	.word	0x00004310


	//   ....[10]....
        /*00c8*/ 	.word	0x00004520


	//   ....[11]....
        /*00cc*/ 	.word	0x00004550


	//   ....[12]....
        /*00d0*/ 	.word	0x00004eb0


	//   ....[13]....
        /*00d4*/ 	.word	0x000050e0


	//----- nvinfo : EIATTR_VRC_CTA_INIT_COUNT
	.align		4
.L_43:
        /*00d8*/ 	.byte	0x02, 0x4a
        /*00da*/ 	.byte	0x80
	.zero		1


	//----- nvinfo : EIATTR_SYSCALL_OFFSETS
	.align		4
        /*00dc*/ 	.byte	0x04, 0x46
        /*00de*/ 	.short	(.L_45 - .L_44)


	//   ....[0]....
.L_44:
        /*00e0*/ 	.word	0x00006a10


	//   ....[1]....
        /*00e4*/ 	.word	0x00006b50


	//   ....[2]....
        /*00e8*/ 	.word	0x00007380


	//   ....[3]....
        /*00ec*/ 	.word	0x00008110


	//----- nvinfo : EIATTR_MBARRIER_INSTR_OFFSETS
	.align		4
.L_45:
        /*00f0*/ 	.byte	0x04, 0x39
        /*00f2*/ 	.short	(.L_47 - .L_46)


	//   ....[0]....
.L_46:
        /*00f4*/ 	.word	0x00000610
        /*00f8*/ 	.word	0x000000ff
        /*00fc*/ 	.word	0x00000000
        /*0100*/ 	.short	0x0100
        /*0102*/ 	.byte	0x04
	.zero		1


	//   ....[1]....
        /*0104*/ 	.word	0x00000620
        /*0108*/ 	.word	0x000000ff
        /*010c*/ 	.word	0x00000110
        /*0110*/ 	.short	0x0100
        /*0112*/ 	.byte	0x04
	.zero		1


	//   ....[2]....
        /*0114*/ 	.word	0x00000630
        /*0118*/ 	.word	0x000000ff
        /*011c*/ 	.word	0x00000008
        /*0120*/ 	.short	0x0100
        /*0122*/ 	.byte	0x04
	.zero		1


	//   ....[3]....
        /*0124*/ 	.word	0x00000640
        /*0128*/ 	.word	0x000000ff
        /*012c*/ 	.word	0x00000118
        /*0130*/ 	.short	0x0100
        /*0132*/ 	.byte	0x04
	.zero		1


	//   ....[4]....
        /*0134*/ 	.word	0x00000650
        /*0138*/ 	.word	0x000000ff
        /*013c*/ 	.word	0x00000010
        /*0140*/ 	.short	0x0100
        /*0142*/ 	.byte	0x04
	.zero		1


	//   ....[5]....
        /*0144*/ 	.word	0x00000660
        /*0148*/ 	.word	0x000000ff
        /*014c*/ 	.word	0x00000120
        /*0150*/ 	.short	0x0100
        /*0152*/ 	.byte	0x04
	.zero		1


	//   ....[6]....
        /*0154*/ 	.word	0x00000670
        /*0158*/ 	.word	0x000000ff
        /*015c*/ 	.word	0x00000018
        /*0160*/ 	.short	0x0100
        /*0162*/ 	.byte	0x04
	.zero		1


	//   ....[7]....
        /*0164*/ 	.word	0x00000680
        /*0168*/ 	.word	0x000000ff
        /*016c*/ 	.word	0x00000128
        /*0170*/ 	.short	0x0100
        /*0172*/ 	.byte	0x04
	.zero		1


	//   ....[8]....
        /*0174*/ 	.word	0x00000690
        /*0178*/ 	.word	0x000000ff
        /*017c*/ 	.word	0x00000020
        /*0180*/ 	.short	0x0100
        /*0182*/ 	.byte	0x04
	.zero		1


	//   ....[9]....
        /*0184*/ 	.word	0x000006a0
        /*0188*/ 	.word	0x000000ff
        /*018c*/ 	.word	0x00000130
        /*0190*/ 	.short	0x0100
        /*0192*/ 	.byte	0x04
	.zero		1


	//   ....[10]....
        /*0194*/ 	.word	0x000006b0
        /*0198*/ 	.word	0x000000ff
        /*019c*/ 	.word	0x00000028
        /*01a0*/ 	.short	0x0100
        /*01a2*/ 	.byte	0x04
	.zero		1


	//   ....[11]....
        /*01a4*/ 	.word	0x000006c0
        /*01a8*/ 	.word	0x000000ff
        /*01ac*/ 	.word	0x00000138
        /*01b0*/ 	.short	0x0100
        /*01b2*/ 	.byte	0x04
	.zero		1


	//   ....[12]....
        /*01b4*/ 	.word	0x000006d0
        /*01b8*/ 	.word	0x000000ff
        /*01bc*/ 	.word	0x00000030
        /*01c0*/ 	.short	0x0100
        /*01c2*/ 	.byte	0x04
	.zero		1


	//   ....[13]....
        /*01c4*/ 	.word	0x000006e0
        /*01c8*/ 	.word	0x000000ff
        /*01cc*/ 	.word	0x00000140
        /*01d0*/ 	.short	0x0100
        /*01d2*/ 	.byte	0x04
	.zero		1


	//   ....[14]....
        /*01d4*/ 	.word	0x000006f0
        /*01d8*/ 	.word	0x000000ff
        /*01dc*/ 	.word	0x00000038
        /*01e0*/ 	.short	0x0100
        /*01e2*/ 	.byte	0x04
	.zero		1


	//   ....[15]....
        /*01e4*/ 	.word	0x00000700
        /*01e8*/ 	.word	0x000000ff
        /*01ec*/ 	.word	0x00000148
        /*01f0*/ 	.short	0x0100
        /*01f2*/ 	.byte	0x04
	.zero		1


	//   ....[16]....
        /*01f4*/ 	.word	0x00000710
        /*01f8*/ 	.word	0x000000ff
        /*01fc*/ 	.word	0x00000040
        /*0200*/ 	.short	0x0100
        /*0202*/ 	.byte	0x04
	.zero		1


	//   ....[17]....
        /*0204*/ 	.word	0x00000720
        /*0208*/ 	.word	0x000000ff
        /*020c*/ 	.word	0x00000150
        /*0210*/ 	.short	0x0100
        /*0212*/ 	.byte	0x04
	.zero		1


	//   ....[18]....
        /*0214*/ 	.word	0x00000730
        /*0218*/ 	.word	0x000000ff
        /*021c*/ 	.word	0x00000048
        /*0220*/ 	.short	0x0100
        /*0222*/ 	.byte	0x04
	.zero		1


	//   ....[19]....
        /*0224*/ 	.word	0x00000740
        /*0228*/ 	.word	0x000000ff
        /*022c*/ 	.word	0x00000158
        /*0230*/ 	.short	0x0100
        /*0232*/ 	.byte	0x04
	.zero		1


	//   ....[20]....
        /*0234*/ 	.word	0x00000750
        /*0238*/ 	.word	0x000000ff
        /*023c*/ 	.word	0x00000050
        /*0240*/ 	.short	0x0100
        /*0242*/ 	.byte	0x04
	.zero		1


	//   ....[21]....
        /*0244*/ 	.word	0x00000760
        /*0248*/ 	.word	0x000000ff
        /*024c*/ 	.word	0x00000160
        /*0250*/ 	.short	0x0100
        /*0252*/ 	.byte	0x04
	.zero		1


	//   ....[22]....
        /*0254*/ 	.word	0x00000770
        /*0258*/ 	.word	0x000000ff
        /*025c*/ 	.word	0x00000058
        /*0260*/ 	.short	0x0100
        /*0262*/ 	.byte	0x04
	.zero		1


	//   ....[23]....
        /*0264*/ 	.word	0x00000780
        /*0268*/ 	.word	0x000000ff
        /*026c*/ 	.word	0x00000168
        /*0270*/ 	.short	0x0100
        /*0272*/ 	.byte	0x04
	.zero		1


	//   ....[24]....
        /*0274*/ 	.word	0x00000790
        /*0278*/ 	.word	0x000000ff
        /*027c*/ 	.word	0x00000060
        /*0280*/ 	.short	0x0100
        /*0282*/ 	.byte	0x04
	.zero		1


	//   ....[25]....
        /*0284*/ 	.word	0x000007a0
        /*0288*/ 	.word	0x000000ff
        /*028c*/ 	.word	0x00000170
        /*0290*/ 	.short	0x0100
        /*0292*/ 	.byte	0x04
	.zero		1


	//   ....[26]....
        /*0294*/ 	.word	0x000007b0
        /*0298*/ 	.word	0x000000ff
        /*029c*/ 	.word	0x00000068
        /*02a0*/ 	.short	0x0100
        /*02a2*/ 	.byte	0x04
	.zero		1


	//   ....[27]....
        /*02a4*/ 	.word	0x000007c0
        /*02a8*/ 	.word	0x000000ff
        /*02ac*/ 	.word	0x00000178
        /*02b0*/ 	.short	0x0100
        /*02b2*/ 	.byte	0x04
	.zero		1


	//   ....[28]....
        /*02b4*/ 	.word	0x000007d0
        /*02b8*/ 	.word	0x000000ff
        /*02bc*/ 	.word	0x00000070
        /*02c0*/ 	.short	0x0100
        /*02c2*/ 	.byte	0x04
	.zero		1


	//   ....[29]....
        /*02c4*/ 	.word	0x000007e0
        /*02c8*/ 	.word	0x000000ff
        /*02cc*/ 	.word	0x00000180
        /*02d0*/ 	.short	0x0100
        /*02d2*/ 	.byte	0x04
	.zero		1


	//   ....[30]....
        /*02d4*/ 	.word	0x000007f0
        /*02d8*/ 	.word	0x000000ff
        /*02dc*/ 	.word	0x00000078
        /*02e0*/ 	.short	0x0100
        /*02e2*/ 	.byte	0x04
	.zero		1


	//   ....[31]....
        /*02e4*/ 	.word	0x00000800
        /*02e8*/ 	.word	0x000000ff
        /*02ec*/ 	.word	0x00000188
        /*02f0*/ 	.short	0x0100
        /*02f2*/ 	.byte	0x04
	.zero		1


	//   ....[32]....
        /*02f4*/ 	.word	0x00000810
        /*02f8*/ 	.word	0x000000ff
        /*02fc*/ 	.word	0x00000080
        /*0300*/ 	.short	0x0100
        /*0302*/ 	.byte	0x04
	.zero		1


	//   ....[33]....
        /*0304*/ 	.word	0x00000820
        /*0308*/ 	.word	0x000000ff
        /*030c*/ 	.word	0x00000190
        /*0310*/ 	.short	0x0100
        /*0312*/ 	.byte	0x04
	.zero		1


	//   ....[34]....
        /*0314*/ 	.word	0x00000830
        /*0318*/ 	.word	0x000000ff
        /*031c*/ 	.word	0x00000088
        /*0320*/ 	.short	0x0100
        /*0322*/ 	.byte	0x04
	.zero		1


	//   ....[35]....
        /*0324*/ 	.word	0x00000840
        /*0328*/ 	.word	0x000000ff
        /*032c*/ 	.word	0x00000198
        /*0330*/ 	.short	0x0100
        /*0332*/ 	.byte	0x04
	.zero		1


	//   ....[36]....
        /*0334*/ 	.word	0x00000850
        /*0338*/ 	.word	0x000000ff
        /*033c*/ 	.word	0x00000090
        /*0340*/ 	.short	0x0100
        /*0342*/ 	.byte	0x04
	.zero		1


	//   ....[37]....
        /*0344*/ 	.word	0x00000860
        /*0348*/ 	.word	0x000000ff
        /*034c*/ 	.word	0x000001a0
        /*0350*/ 	.short	0x0100
        /*0352*/ 	.byte	0x04
	.zero		1


	//   ....[38]....
        /*0354*/ 	.word	0x00000870
        /*0358*/ 	.word	0x000000ff
        /*035c*/ 	.word	0x00000098
        /*0360*/ 	.short	0x0100
        /*0362*/ 	.byte	0x04
	.zero		1


	//   ....[39]....
        /*0364*/ 	.word	0x00000880
        /*0368*/ 	.word	0x000000ff
        /*036c*/ 	.word	0x000001a8
        /*0370*/ 	.short	0x0100
        /*0372*/ 	.byte	0x04
	.zero		1


	//   ....[40]....
        /*0374*/ 	.word	0x00000890
        /*0378*/ 	.word	0x000000ff
        /*037c*/ 	.word	0x000000a0
        /*0380*/ 	.short	0x0100
        /*0382*/ 	.byte	0x04
	.zero		1


	//   ....[41]....
        /*0384*/ 	.word	0x000008a0
        /*0388*/ 	.word	0x000000ff
        /*038c*/ 	.word	0x000001b0
        /*0390*/ 	.short	0x0100
        /*0392*/ 	.byte	0x04
	.zero		1


	//   ....[42]....
        /*0394*/ 	.word	0x000008b0
        /*0398*/ 	.word	0x000000ff
        /*039c*/ 	.word	0x000000a8
        /*03a0*/ 	.short	0x0100
        /*03a2*/ 	.byte	0x04
	.zero		1


	//   ....[43]....
        /*03a4*/ 	.word	0x000008c0
        /*03a8*/ 	.word	0x000000ff
        /*03ac*/ 	.word	0x000001b8
        /*03b0*/ 	.short	0x0100
        /*03b2*/ 	.byte	0x04
	.zero		1


	//   ....[44]....
        /*03b4*/ 	.word	0x000008d0
        /*03b8*/ 	.word	0x000000ff
        /*03bc*/ 	.word	0x000000b0
        /*03c0*/ 	.short	0x0100
        /*03c2*/ 	.byte	0x04
	.zero		1


	//   ....[45]....
        /*03c4*/ 	.word	0x000008e0
        /*03c8*/ 	.word	0x000000ff
        /*03cc*/ 	.word	0x000001c0
        /*03d0*/ 	.short	0x0100
        /*03d2*/ 	.byte	0x04
	.zero		1


	//   ....[46]....
        /*03d4*/ 	.word	0x000008f0
        /*03d8*/ 	.word	0x000000ff
        /*03dc*/ 	.word	0x000000b8
        /*03e0*/ 	.short	0x0100
        /*03e2*/ 	.byte	0x04
	.zero		1


	//   ....[47]....
        /*03e4*/ 	.word	0x00000900
        /*03e8*/ 	.word	0x000000ff
        /*03ec*/ 	.word	0x000001c8
        /*03f0*/ 	.short	0x0100
        /*03f2*/ 	.byte	0x04
	.zero		1


	//   ....[48]....
        /*03f4*/ 	.word	0x00000910
        /*03f8*/ 	.word	0x000000ff
        /*03fc*/ 	.word	0x000000c0
        /*0400*/ 	.short	0x0100
        /*0402*/ 	.byte	0x04
	.zero		1


	//   ....[49]....
        /*0404*/ 	.word	0x00000920
        /*0408*/ 	.word	0x000000ff
        /*040c*/ 	.word	0x000001d0
        /*0410*/ 	.short	0x0100
        /*0412*/ 	.byte	0x04
	.zero		1


	//   ....[50]....
        /*0414*/ 	.word	0x00000930
        /*0418*/ 	.word	0x000000ff
        /*041c*/ 	.word	0x000000c8
        /*0420*/ 	.short	0x0100
        /*0422*/ 	.byte	0x04
	.zero		1


	//   ....[51]....
        /*0424*/ 	.word	0x00000940
        /*0428*/ 	.word	0x000000ff
        /*042c*/ 	.word	0x000001d8
        /*0430*/ 	.short	0x0100
        /*0432*/ 	.byte	0x04
	.zero		1


	//   ....[52]....
        /*0434*/ 	.word	0x00000950
        /*0438*/ 	.word	0x000000ff
        /*043c*/ 	.word	0x000000d0
        /*0440*/ 	.short	0x0100
        /*0442*/ 	.byte	0x04
	.zero		1


	//   ....[53]....
        /*0444*/ 	.word	0x00000960
        /*0448*/ 	.word	0x000000ff
        /*044c*/ 	.word	0x000001e0
        /*0450*/ 	.short	0x0100
        /*0452*/ 	.byte	0x04
	.zero		1


	//   ....[54]....
        /*0454*/ 	.word	0x00000970
        /*0458*/ 	.word	0x000000ff
        /*045c*/ 	.word	0x000000d8
        /*0460*/ 	.short	0x0100
        /*0462*/ 	.byte	0x04
	.zero		1


	//   ....[55]....
        /*0464*/ 	.word	0x00000980
        /*0468*/ 	.word	0x000000ff
        /*046c*/ 	.word	0x000001e8
        /*0470*/ 	.short	0x0100
        /*0472*/ 	.byte	0x04
	.zero		1


	//   ....[56]....
        /*0474*/ 	.word	0x00000990
        /*0478*/ 	.word	0x000000ff
        /*047c*/ 	.word	0x000000e0
        /*0480*/ 	.short	0x0100
        /*0482*/ 	.byte	0x04
	.zero		1


	//   ....[57]....
        /*0484*/ 	.word	0x000009a0
        /*0488*/ 	.word	0x000000ff
        /*048c*/ 	.word	0x000001f0
        /*0490*/ 	.short	0x0100
        /*0492*/ 	.byte	0x04
	.zero		1


	//   ....[58]....
        /*0494*/ 	.word	0x000009b0
        /*0498*/ 	.word	0x000000ff
        /*049c*/ 	.word	0x000000e8
        /*04a0*/ 	.short	0x0100
        /*04a2*/ 	.byte	0x04
	.zero		1


	//   ....[59]....
        /*04a4*/ 	.word	0x000009c0
        /*04a8*/ 	.word	0x000000ff
        /*04ac*/ 	.word	0x000001f8
        /*04b0*/ 	.short	0x0100
        /*04b2*/ 	.byte	0x04
	.zero		1


	//   ....[60]....
        /*04b4*/ 	.word	0x000009d0
        /*04b8*/ 	.word	0x000000ff
        /*04bc*/ 	.word	0x000000f0
        /*04c0*/ 	.short	0x0100
        /*04c2*/ 	.byte	0x04
	.zero		1


	//   ....[61]....
        /*04c4*/ 	.word	0x000009e0
        /*04c8*/ 	.word	0x000000ff
        /*04cc*/ 	.word	0x00000200
        /*04d0*/ 	.short	0x0100
        /*04d2*/ 	.byte	0x04
	.zero		1


	//   ....[62]....
        /*04d4*/ 	.word	0x000009f0
        /*04d8*/ 	.word	0x000000ff
        /*04dc*/ 	.word	0x000000f8
        /*04e0*/ 	.short	0x0100
        /*04e2*/ 	.byte	0x04
	.zero		1


	//   ....[63]....
        /*04e4*/ 	.word	0x00000a00
        /*04e8*/ 	.word	0x000000ff
        /*04ec*/ 	.word	0x00000208
        /*04f0*/ 	.short	0x0100
        /*04f2*/ 	.byte	0x04
	.zero		1


	//   ....[64]....
        /*04f4*/ 	.word	0x00000a10
        /*04f8*/ 	.word	0x000000ff
        /*04fc*/ 	.word	0x00000100
        /*0500*/ 	.short	0x0100
        /*0502*/ 	.byte	0x04
	.zero		1


	//   ....[65]....
        /*0504*/ 	.word	0x00000a20
        /*0508*/ 	.word	0x000000ff
        /*050c*/ 	.word	0x00000210
        /*0510*/ 	.short	0x0100
        /*0512*/ 	.byte	0x04
	.zero		1


	//   ....[66]....
        /*0514*/ 	.word	0x00000a30
        /*0518*/ 	.word	0x000000ff
        /*051c*/ 	.word	0x00000108
        /*0520*/ 	.short	0x0100
        /*0522*/ 	.byte	0x04
	.zero		1


	//   ....[67]....
        /*0524*/ 	.word	0x00000a40
        /*0528*/ 	.word	0x000000ff
        /*052c*/ 	.word	0x00000218
        /*0530*/ 	.short	0x0100
        /*0532*/ 	.byte	0x04
	.zero		1


	//   ....[68]....
        /*0534*/ 	.word	0x00000b80
        /*0538*/ 	.word	0x000000ff
        /*053c*/ 	.word	0x00000220
        /*0540*/ 	.short	0x0100
        /*0542*/ 	.byte	0x04
	.zero		1


	//   ....[69]....
        /*0544*/ 	.word	0x00000b90
        /*0548*/ 	.word	0x000000ff
        /*054c*/ 	.word	0x00000230
        /*0550*/ 	.short	0x0100
        /*0552*/ 	.byte	0x04
	.zero		1


	//   ....[70]....
        /*0554*/ 	.word	0x00000ba0
        /*0558*/ 	.word	0x000000ff
        /*055c*/ 	.word	0x00000228
        /*0560*/ 	.short	0x0100
        /*0562*/ 	.byte	0x04
	.zero		1


	//   ....[71]....
        /*0564*/ 	.word	0x00000bb0
        /*0568*/ 	.word	0x000000ff
        /*056c*/ 	.word	0x00000238
        /*0570*/ 	.short	0x0100
        /*0572*/ 	.byte	0x04
	.zero		1


	//   ....[72]....
        /*0574*/ 	.word	0x00000ca0
        /*0578*/ 	.word	0x000000ff
        /*057c*/ 	.word	0x00000240
        /*0580*/ 	.short	0x0100
        /*0582*/ 	.byte	0x06
	.zero		1


	//   ....[73]....
        /*0584*/ 	.word	0x00000cb0
        /*0588*/ 	.word	0x000000ff
        /*058c*/ 	.word	0x00000248
        /*0590*/ 	.short	0x0100
        /*0592*/ 	.byte	0x06
	.zero		1


	//   ....[74]....
        /*0594*/ 	.word	0x00000df0
        /*0598*/ 	.word	0x000000ff
        /*059c*/ 	.word	0x00000250
        /*05a0*/ 	.short	0x0100
        /*05a2*/ 	.byte	0x06
	.zero		1


	//   ....[75]....
        /*05a4*/ 	.word	0x00000e00
        /*05a8*/ 	.word	0x000000ff
        /*05ac*/ 	.word	0x00000260
        /*05b0*/ 	.short	0x0100
        /*05b2*/ 	.byte	0x06
	.zero		1


	//   ....[76]....
        /*05b4*/ 	.word	0x00000e10
        /*05b8*/ 	.word	0x000000ff
        /*05bc*/ 	.word	0x00000258
        /*05c0*/ 	.short	0x0100
        /*05c2*/ 	.byte	0x06
	.zero		1


	//   ....[77]....
        /*05c4*/ 	.word	0x00000e20
        /*05c8*/ 	.word	0x000000ff
        /*05cc*/ 	.word	0x00000268
        /*05d0*/ 	.short	0x0100
        /*05d2*/ 	.byte	0x06
	.zero		1


	//   ....[78]....
        /*05d4*/ 	.word	0x00000f50
        /*05d8*/ 	.word	0x000000ff
        /*05dc*/ 	.word	0x00000270
        /*05e0*/ 	.short	0x0100
        /*05e2*/ 	.byte	0x04
	.zero		1


	//   ....[79]....
        /*05e4*/ 	.word	0x00000f60
        /*05e8*/ 	.word	0x000000ff
        /*05ec*/ 	.word	0x00000290
        /*05f0*/ 	.short	0x0100
        /*05f2*/ 	.byte	0x04
	.zero		1


	//   ....[80]....
        /*05f4*/ 	.word	0x00000f70
        /*05f8*/ 	.word	0x000000ff
        /*05fc*/ 	.word	0x00000278
        /*0600*/ 	.short	0x0100
        /*0602*/ 	.byte	0x04
	.zero		1


	//   ....[81]....
        /*0604*/ 	.word	0x00000f80
        /*0608*/ 	.word	0x000000ff
        /*060c*/ 	.word	0x00000298
        /*0610*/ 	.short	0x0100
        /*0612*/ 	.byte	0x04
	.zero		1


	//   ....[82]....
        /*0614*/ 	.word	0x00000f90
        /*0618*/ 	.word	0x000000ff
        /*061c*/ 	.word	0x00000280
        /*0620*/ 	.short	0x0100
        /*0622*/ 	.byte	0x04
	.zero		1


	//   ....[83]....
        /*0624*/ 	.word	0x00000fa0
        /*0628*/ 	.word	0x000000ff
        /*062c*/ 	.word	0x000002a0
        /*0630*/ 	.short	0x0100
        /*0632*/ 	.byte	0x04
	.zero		1


	//   ....[84]....
        /*0634*/ 	.word	0x00000fb0
        /*0638*/ 	.word	0x000000ff
        /*063c*/ 	.word	0x00000288
        /*0640*/ 	.short	0x0100
        /*0642*/ 	.byte	0x04
	.zero		1


	//   ....[85]....
        /*0644*/ 	.word	0x00000fc0
        /*0648*/ 	.word	0x000000ff
        /*064c*/ 	.word	0x000002a8
        /*0650*/ 	.short	0x0100
        /*0652*/ 	.byte	0x04
	.zero		1


	//   ....[86]....
        /*0654*/ 	.word	0x000010b0
        /*0658*/ 	.word	0x000000ff
        /*065c*/ 	.word	0x000002b0
        /*0660*/ 	.short	0x0100
        /*0662*/ 	.byte	0x04
	.zero		1


	//   ....[87]....
        /*0664*/ 	.word	0x000010c0
        /*0668*/ 	.word	0x000000ff
        /*066c*/ 	.word	0x000002c0
        /*0670*/ 	.short	0x0100
        /*0672*/ 	.byte	0x04
	.zero		1


	//   ....[88]....
        /*0674*/ 	.word	0x000010d0
        /*0678*/ 	.word	0x000000ff
        /*067c*/ 	.word	0x000002b8
        /*0680*/ 	.short	0x0100
        /*0682*/ 	.byte	0x04
	.zero		1


	//   ....[89]....
        /*0684*/ 	.word	0x000010e0
        /*0688*/ 	.word	0x000000ff
        /*068c*/ 	.word	0x000002c8
        /*0690*/ 	.short	0x0100
        /*0692*/ 	.byte	0x04
	.zero		1


	//   ....[90]....
        /*0694*/ 	.word	0x00001c10
        /*0698*/ 	.word	0x00000000
        /*069c*/ 	.word	0x000002c0
        /*06a0*/ 	.short	0x010a
        /*06a2*/ 	.byte	0xff
	.zero		1


	//   ....[91]....
        /*06a4*/ 	.word	0x00001c30
        /*06a8*/ 	.word	0x00000000
        /*06ac*/ 	.word	0x000002b0
        /*06b0*/ 	.short	0x0101
        /*06b2*/ 	.byte	0xff
	.zero		1


	//   ....[92]....
        /*06b4*/ 	.word	0x00001cf0
        /*06b8*/ 	.word	0x000000ff
        /*06bc*/ 	.word	0x00000110
        /*06c0*/ 	.short	0x010a
        /*06c2*/ 	.byte	0x04
	.zero		1


	//   ....[93]....
        /*06c4*/ 	.word	0x00001d70
        /*06c8*/ 	.word	0x000000ff
        /*06cc*/ 	.word	0x00000110
        /*06d0*/ 	.short	0x010a
        /*06d2*/ 	.byte	0x21
	.zero		1


	//   ....[94]....
        /*06d4*/ 	.word	0x00001f00
        /*06d8*/ 	.word	0x000000ff
        /*06dc*/ 	.word	0x00000110
        /*06e0*/ 	.short	0x010a
        /*06e2*/ 	.byte	0x08
	.zero		1


	//   ....[95]....
        /*06e4*/ 	.word	0x00002020
        /*06e8*/ 	.word	0x000000ff
        /*06ec*/ 	.word	0x00000248
        /*06f0*/ 	.short	0x0101
        /*06f2*/ 	.byte	0x07
	.zero		1


	//   ....[96]....
        /*06f4*/ 	.word	0x00002040
        /*06f8*/ 	.word	0x000000ff
        /*06fc*/ 	.word	0x00000110
        /*0700*/ 	.short	0x010a
        /*0702*/ 	.byte	0x04
	.zero		1


	//   ....[97]....
        /*0704*/ 	.word	0x000020c0
        /*0708*/ 	.word	0x000000ff
        /*070c*/ 	.word	0x00000110
        /*0710*/ 	.short	0x010a
        /*0712*/ 	.byte	0x09
	.zero		1


	//   ....[98]....
        /*0714*/ 	.word	0x00002260
        /*0718*/ 	.word	0x000000ff
        /*071c*/ 	.word	0x00000110
        /*0720*/ 	.short	0x010a
        /*0722*/ 	.byte	0x06
	.zero		1


	//   ....[99]....
        /*0724*/ 	.word	0x00002390
        /*0728*/ 	.word	0x00000003
        /*072c*/ 	.word	0x00000250
        /*0730*/ 	.short	0x010a
        /*0732*/ 	.byte	0xff
	.zero		1


	//   ....[100]....
        /*0734*/ 	.word	0x000024e0
        /*0738*/ 	.word	0x00000000
        /*073c*/ 	.word	0x00000000
        /*0740*/ 	.short	0x0101
        /*0742*/ 	.byte	0xff
	.zero		1


	//   ....[101]....
        /*0744*/ 	.word	0x00002a80
        /*0748*/ 	.word	0x000000ff
        /*074c*/ 	.word	0x00000000
        /*0750*/ 	.short	0x010a
        /*0752*/ 	.byte	0x04
	.zero		1


	//   ....[102]....
        /*0754*/ 	.word	0x00002b10
        /*0758*/ 	.word	0x000000ff
        /*075c*/ 	.word	0x00000000
        /*0760*/ 	.short	0x010a
        /*0762*/ 	.byte	0x05
	.zero		1


	//   ....[103]....
        /*0764*/ 	.word	0x00002ba0
        /*0768*/ 	.word	0x000000ff
        /*076c*/ 	.word	0x00000000
        /*0770*/ 	.short	0x010a
        /*0772*/ 	.byte	0x05
	.zero		1


	//   ....[104]....
        /*0774*/ 	.word	0x00002c30
        /*0778*/ 	.word	0x000000ff
        /*077c*/ 	.word	0x00000000
        /*0780*/ 	.short	0x010a
        /*0782*/ 	.byte	0x05
	.zero		1


	//   ....[105]....
        /*0784*/ 	.word	0x00002cc0
        /*0788*/ 	.word	0x000000ff
        /*078c*/ 	.word	0x00000000
        /*0790*/ 	.short	0x010a
        /*0792*/ 	.byte	0x05
	.zero		1


	//   ....[106]....
        /*0794*/ 	.word	0x00002d50
        /*0798*/ 	.word	0x000000ff
        /*079c*/ 	.word	0x00000000
        /*07a0*/ 	.short	0x010a
        /*07a2*/ 	.byte	0x05
	.zero		1


	//   ....[107]....
        /*07a4*/ 	.word	0x00002de0
        /*07a8*/ 	.word	0x000000ff
        /*07ac*/ 	.word	0x00000000
        /*07b0*/ 	.short	0x010a
        /*07b2*/ 	.byte	0x05
	.zero		1


	//   ....[108]....
        /*07b4*/ 	.word	0x00002e70
        /*07b8*/ 	.word	0x000000ff
        /*07bc*/ 	.word	0x00000000
        /*07c0*/ 	.short	0x010a
        /*07c2*/ 	.byte	0x05
	.zero		1


	//   ....[109]....
        /*07c4*/ 	.word	0x00002f00
        /*07c8*/ 	.word	0x000000ff
        /*07cc*/ 	.word	0x00000000
        /*07d0*/ 	.short	0x010a
        /*07d2*/ 	.byte	0x05
	.zero		1


	//   ....[110]....
        /*07d4*/ 	.word	0x00002f90
        /*07d8*/ 	.word	0x000000ff
        /*07dc*/ 	.word	0x00000000
        /*07e0*/ 	.short	0x010a
        /*07e2*/ 	.byte	0x05
	.zero		1


	//   ....[111]....
        /*07e4*/ 	.word	0x00003020
        /*07e8*/ 	.word	0x000000ff
        /*07ec*/ 	.word	0x00000000
        /*07f0*/ 	.short	0x010a
        /*07f2*/ 	.byte	0x05
	.zero		1


	//   ....[112]....
        /*07f4*/ 	.word	0x000030b0
        /*07f8*/ 	.word	0x000000ff
        /*07fc*/ 	.word	0x00000000
        /*0800*/ 	.short	0x010a
        /*0802*/ 	.byte	0x05
	.zero		1


	//   ....[113]....
        /*0804*/ 	.word	0x00003140
        /*0808*/ 	.word	0x000000ff
        /*080c*/ 	.word	0x00000000
        /*0810*/ 	.short	0x010a
        /*0812*/ 	.byte	0x05
	.zero		1


	//   ....[114]....
        /*0814*/ 	.word	0x000031d0
        /*0818*/ 	.word	0x000000ff
        /*081c*/ 	.word	0x00000000
        /*0820*/ 	.short	0x010a
        /*0822*/ 	.byte	0x05
	.zero		1


	//   ....[115]....
        /*0824*/ 	.word	0x00003260
        /*0828*/ 	.word	0x000000ff
        /*082c*/ 	.word	0x00000000
        /*0830*/ 	.short	0x010a
        /*0832*/ 	.byte	0x05
	.zero		1


	//   ....[116]....
        /*0834*/ 	.word	0x000032f0
        /*0838*/ 	.word	0x000000ff
        /*083c*/ 	.word	0x00000000
        /*0840*/ 	.short	0x010a
        /*0842*/ 	.byte	0x05
	.zero		1


	//   ....[117]....
        /*0844*/ 	.word	0x00003380
        /*0848*/ 	.word	0x000000ff
        /*084c*/ 	.word	0x00000000
        /*0850*/ 	.short	0x010a
        /*0852*/ 	.byte	0x05
	.zero		1


	//   ....[118]....
        /*0854*/ 	.word	0x00003410
        /*0858*/ 	.word	0x000000ff
        /*085c*/ 	.word	0x00000000
        /*0860*/ 	.short	0x010a
        /*0862*/ 	.byte	0x05
	.zero		1


	//   ....[119]....
        /*0864*/ 	.word	0x000034a0
        /*0868*/ 	.word	0x000000ff
        /*086c*/ 	.word	0x00000000
        /*0870*/ 	.short	0x010a
        /*0872*/ 	.byte	0x05
	.zero		1


	//   ....[120]....
        /*0874*/ 	.word	0x00003530
        /*0878*/ 	.word	0x000000ff
        /*087c*/ 	.word	0x00000000
        /*0880*/ 	.short	0x010a
        /*0882*/ 	.byte	0x05
	.zero		1


	//   ....[121]....
        /*0884*/ 	.word	0x000035c0
        /*0888*/ 	.word	0x000000ff
        /*088c*/ 	.word	0x00000000
        /*0890*/ 	.short	0x010a
        /*0892*/ 	.byte	0x05
	.zero		1


	//   ....[122]....
        /*0894*/ 	.word	0x00003650
        /*0898*/ 	.word	0x000000ff
        /*089c*/ 	.word	0x00000000
        /*08a0*/ 	.short	0x010a
        /*08a2*/ 	.byte	0x05
	.zero		1


	//   ....[123]....
        /*08a4*/ 	.word	0x000036e0
        /*08a8*/ 	.word	0x000000ff
        /*08ac*/ 	.word	0x00000000
        /*08b0*/ 	.short	0x010a
        /*08b2*/ 	.byte	0x05
	.zero		1


	//   ....[124]....
        /*08b4*/ 	.word	0x00003770
        /*08b8*/ 	.word	0x000000ff
        /*08bc*/ 	.word	0x00000000
        /*08c0*/ 	.short	0x010a
        /*08c2*/ 	.byte	0x05
	.zero		1


	//   ....[125]....
        /*08c4*/ 	.word	0x00003800
        /*08c8*/ 	.word	0x000000ff
        /*08cc*/ 	.word	0x00000000
        /*08d0*/ 	.short	0x010a
        /*08d2*/ 	.byte	0x05
	.zero		1


	//   ....[126]....
        /*08d4*/ 	.word	0x00003890
        /*08d8*/ 	.word	0x000000ff
        /*08dc*/ 	.word	0x00000000
        /*08e0*/ 	.short	0x010a
        /*08e2*/ 	.byte	0x05
	.zero		1


	//   ....[127]....
        /*08e4*/ 	.word	0x00003920
        /*08e8*/ 	.word	0x000000ff
        /*08ec*/ 	.word	0x00000000
        /*08f0*/ 	.short	0x010a
        /*08f2*/ 	.byte	0x05
	.zero		1


	//   ....[128]....
        /*08f4*/ 	.word	0x000039b0
        /*08f8*/ 	.word	0x000000ff
        /*08fc*/ 	.word	0x00000000
        /*0900*/ 	.short	0x010a
        /*0902*/ 	.byte	0x05
	.zero		1


	//   ....[129]....
        /*0904*/ 	.word	0x00003a40
        /*0908*/ 	.word	0x000000ff
        /*090c*/ 	.word	0x00000000
        /*0910*/ 	.short	0x010a
        /*0912*/ 	.byte	0x05
	.zero		1


	//   ....[130]....
        /*0914*/ 	.word	0x00003ad0
        /*0918*/ 	.word	0x000000ff
        /*091c*/ 	.word	0x00000000
        /*0920*/ 	.short	0x010a
        /*0922*/ 	.byte	0x05
	.zero		1


	//   ....[131]....
        /*0924*/ 	.word	0x00003b60
        /*0928*/ 	.word	0x000000ff
        /*092c*/ 	.word	0x00000000
        /*0930*/ 	.short	0x010a
        /*0932*/ 	.byte	0x05
	.zero		1


	//   ....[132]....
        /*0934*/ 	.word	0x00003bf0
        /*0938*/ 	.word	0x000000ff
        /*093c*/ 	.word	0x00000000
        /*0940*/ 	.short	0x010a
        /*0942*/ 	.byte	0x05
	.zero		1


	//   ....[133]....
        /*0944*/ 	.word	0x00003c80
        /*0948*/ 	.word	0x000000ff
        /*094c*/ 	.word	0x00000000
        /*0950*/ 	.short	0x010a
        /*0952*/ 	.byte	0x05
	.zero		1


	//   ....[134]....
        /*0954*/ 	.word	0x00003d20
        /*0958*/ 	.word	0x00000000
        /*095c*/ 	.word	0x00000000
        /*0960*/ 	.short	0x010a
        /*0962*/ 	.byte	0xff
	.zero		1


	//   ....[135]....
        /*0964*/ 	.word	0x00003e60
        /*0968*/ 	.word	0x00000002
        /*096c*/ 	.word	0x000002b0
        /*0970*/ 	.short	0x010a
        /*0972*/ 	.byte	0xff
	.zero		1


	//   ....[136]....
        /*0974*/ 	.word	0x00003ec0
        /*0978*/ 	.word	0x00000004
        /*097c*/ 	.word	0x00000000
        /*0980*/ 	.short	0x0101
        /*0982*/ 	.byte	0xff
	.zero		1


	//   ....[137]....
        /*0984*/ 	.word	0x00003ee0
        /*0988*/ 	.word	0x000000ff
        /*098c*/ 	.word	0x00000260
        /*0990*/ 	.short	0x010a
        /*0992*/ 	.byte	0x04
	.zero		1


	//   ....[138]....
        /*0994*/ 	.word	0x00004000
        /*0998*/ 	.word	0x00000002
        /*099c*/ 	.word	0x00000250
        /*09a0*/ 	.short	0x010a
        /*09a2*/ 	.byte	0xff
	.zero		1


	//   ....[139]....
        /*09a4*/ 	.word	0x00004110
        /*09a8*/ 	.word	0x00000002
        /*09ac*/ 	.word	0x00000000
        /*09b0*/ 	.short	0x0101
        /*09b2*/ 	.byte	0xff
	.zero		1


	//   ....[140]....
        /*09b4*/ 	.word	0x000041a0
        /*09b8*/ 	.word	0x000000ff
        /*09bc*/ 	.word	0x00000260
        /*09c0*/ 	.short	0x0106
        /*09c2*/ 	.byte	0x04
	.zero		1


	//   ....[141]....
        /*09c4*/ 	.word	0x000041c0
        /*09c8*/ 	.word	0x000000ff
        /*09cc*/ 	.word	0x00000260
        /*09d0*/ 	.short	0x010a
        /*09d2*/ 	.byte	0x04
	.zero		1


	//   ....[142]....
        /*09d4*/ 	.word	0x00004250
        /*09d8*/ 	.word	0x000000ff
        /*09dc*/ 	.word	0x00000260
        /*09e0*/ 	.short	0x0106
        /*09e2*/ 	.byte	0x07
	.zero		1


	//   ....[143]....
        /*09e4*/ 	.word	0x00004290
        /*09e8*/ 	.word	0x00000000
        /*09ec*/ 	.word	0x00000260
        /*09f0*/ 	.short	0x010a
        /*09f2*/ 	.byte	0xff
	.zero		1


	//   ....[144]....
        /*09f4*/ 	.word	0x00004790
        /*09f8*/ 	.word	0x00000000
        /*09fc*/ 	.word	0x00000250
        /*0a00*/ 	.short	0x010a
        /*0a02*/ 	.byte	0xff
	.zero		1


	//   ....[145]....
        /*0a04*/ 	.word	0x00004890
        /*0a08*/ 	.word	0x00000003
        /*0a0c*/ 	.word	0x00000000
        /*0a10*/ 	.short	0x0101
        /*0a12*/ 	.byte	0xff
	.zero		1


	//   ....[146]....
        /*0a14*/ 	.word	0x000048a0
        /*0a18*/ 	.word	0x000000ff
        /*0a1c*/ 	.word	0x00000000
        /*0a20*/ 	.short	0x010a
        /*0a22*/ 	.byte	0x04
	.zero		1


	//   ....[147]....
        /*0a24*/ 	.word	0x000048c0
        /*0a28*/ 	.word	0x000000ff
        /*0a2c*/ 	.word	0x00000290
        /*0a30*/ 	.short	0x010a
        /*0a32*/ 	.byte	0x13
	.zero		1


	//   ....[148]....
        /*0a34*/ 	.word	0x00004a00
        /*0a38*/ 	.word	0x000000ff
        /*0a3c*/ 	.word	0x00000000
        /*0a40*/ 	.short	0x010a
        /*0a42*/ 	.byte	0x06
	.zero		1


	//   ....[149]....
        /*0a44*/ 	.word	0x00004b00
        /*0a48*/ 	.word	0x000000ff
        /*0a4c*/ 	.word	0x00000000
        /*0a50*/ 	.short	0x010a
        /*0a52*/ 	.byte	0x04
	.zero		1


	//   ....[150]....
        /*0a54*/ 	.word	0x00004ce0
        /*0a58*/ 	.word	0x000000ff
        /*0a5c*/ 	.word	0x00000000
        /*0a60*/ 	.short	0x010a
        /*0a62*/ 	.byte	0x04
	.zero		1


	//   ....[151]....
        /*0a64*/ 	.word	0x00004d70
        /*0a68*/ 	.word	0x000000ff
        /*0a6c*/ 	.word	0x00000000
        /*0a70*/ 	.short	0x010a
        /*0a72*/ 	.byte	0x05
	.zero		1


	//   ....[152]....
        /*0a74*/ 	.word	0x00004e00
        /*0a78*/ 	.word	0x000000ff
        /*0a7c*/ 	.word	0x00000000
        /*0a80*/ 	.short	0x010a
        /*0a82*/ 	.byte	0x05
	.zero		1


	//   ....[153]....
        /*0a84*/ 	.word	0x00004e90
        /*0a88*/ 	.word	0x000000ff
        /*0a8c*/ 	.word	0x00000000
        /*0a90*/ 	.short	0x010a
        /*0a92*/ 	.byte	0x04
	.zero		1


	//   ....[154]....
        /*0a94*/ 	.word	0x000053b0
        /*0a98*/ 	.word	0x00000008
        /*0a9c*/ 	.word	0x00000250
        /*0aa0*/ 	.short	0x010a
        /*0aa2*/ 	.byte	0xff
	.zero		1


	//   ....[155]....
        /*0aa4*/ 	.word	0x00005520
        /*0aa8*/ 	.word	0x00000000
        /*0aac*/ 	.word	0x00000000
        /*0ab0*/ 	.short	0x0101
        /*0ab2*/ 	.byte	0xff
	.zero		1


	//   ....[156]....
        /*0ab4*/ 	.word	0x00005a00
        /*0ab8*/ 	.word	0x000000ff
        /*0abc*/ 	.word	0x00000248
        /*0ac0*/ 	.short	0x010a
        /*0ac2*/ 	.byte	0x15
	.zero		1


	//   ....[157]....
        /*0ac4*/ 	.word	0x00005b90
        /*0ac8*/ 	.word	0x000000ff
        /*0acc*/ 	.word	0x00000230
        /*0ad0*/ 	.short	0x010a
        /*0ad2*/ 	.byte	0x15
	.zero		1


	//   ....[158]....
        /*0ad4*/ 	.word	0x00005d00
        /*0ad8*/ 	.word	0x000000ff
        /*0adc*/ 	.word	0x00000220
        /*0ae0*/ 	.short	0x010b
        /*0ae2*/ 	.byte	0x15
	.zero		1


	//   ....[159]....
        /*0ae4*/ 	.word	0x00005d10
        /*0ae8*/ 	.word	0x000000ff
        /*0aec*/ 	.word	0x00000000
        /*0af0*/ 	.short	0x0101
        /*0af2*/ 	.byte	0x27
	.zero		1


	//   ....[160]....
        /*0af4*/ 	.word	0x00005d20
        /*0af8*/ 	.word	0x000000ff
        /*0afc*/ 	.word	0x00000238
        /*0b00*/ 	.short	0x010a
        /*0b02*/ 	.byte	0x15
	.zero		1


	//   ....[161]....
        /*0b04*/ 	.word	0x00005f00
        /*0b08*/ 	.word	0x000000ff
        /*0b0c*/ 	.word	0x00000228
        /*0b10*/ 	.short	0x010b
        /*0b12*/ 	.byte	0x15
	.zero		1


	//   ....[162]....
        /*0b14*/ 	.word	0x00005f10
        /*0b18*/ 	.word	0x000000ff
        /*0b1c*/ 	.word	0x00000000
        /*0b20*/ 	.short	0x0101
        /*0b22*/ 	.byte	0x26
	.zero		1


	//   ....[163]....
        /*0b24*/ 	.word	0x00005f40
        /*0b28*/ 	.word	0x000000ff
        /*0b2c*/ 	.word	0x00000230
        /*0b30*/ 	.short	0x010a
        /*0b32*/ 	.byte	0x15
	.zero		1


	//   ....[164]....
        /*0b34*/ 	.word	0x00005f80
        /*0b38*/ 	.word	0x00000000
        /*0b3c*/ 	.word	0x00000238
        /*0b40*/ 	.short	0x010a
        /*0b42*/ 	.byte	0xff
	.zero		1


	//   ....[165]....
        /*0b44*/ 	.word	0x000062b0
        /*0b48*/ 	.word	0x00000003
        /*0b4c*/ 	.word	0x00000250
        /*0b50*/ 	.short	0x010a
        /*0b52*/ 	.byte	0xff
	.zero		1


	//   ....[166]....
        /*0b54*/ 	.word	0x00006430
        /*0b58*/ 	.word	0x00000000
        /*0b5c*/ 	.word	0x00000000
        /*0b60*/ 	.short	0x0101
        /*0b62*/ 	.byte	0xff
	.zero		1


	//   ....[167]....
        /*0b64*/ 	.word	0x00006f70
        /*0b68*/ 	.word	0x00000002
        /*0b6c*/ 	.word	0x00000220
        /*0b70*/ 	.short	0x010a
        /*0b72*/ 	.byte	0xff
	.zero		1


	//   ....[168]....
        /*0b74*/ 	.word	0x00006fe0
        /*0b78*/ 	.word	0x00000064
        /*0b7c*/ 	.word	0x00000270
        /*0b80*/ 	.short	0x010a
        /*0b82*/ 	.byte	0xff
	.zero		1


	//   ....[169]....
        /*0b84*/ 	.word	0x000070d0
        /*0b88*/ 	.word	0x00000002
        /*0b8c*/ 	.word	0x00000220
        /*0b90*/ 	.short	0x010a
        /*0b92*/ 	.byte	0xff
	.zero		1


	//   ....[170]....
        /*0b94*/ 	.word	0x000071e0
        /*0b98*/ 	.word	0x00000000
        /*0b9c*/ 	.word	0x00000000
        /*0ba0*/ 	.short	0x0101
        /*0ba2*/ 	.byte	0xff
	.zero		1


	//   ....[171]....
        /*0ba4*/ 	.word	0x00007260
        /*0ba8*/ 	.word	0x00000064
        /*0bac*/ 	.word	0x00000270
        /*0bb0*/ 	.short	0x010a
        /*0bb2*/ 	.byte	0xff
	.zero		1


	//   ....[172]....
        /*0bb4*/ 	.word	0x00007db0
        /*0bb8*/ 	.word	0x0000006d
        /*0bbc*/ 	.word	0x00000220
        /*0bc0*/ 	.short	0x010a
        /*0bc2*/ 	.byte	0xff
	.zero		1


	//   ....[173]....
        /*0bc4*/ 	.word	0x00007e80
        /*0bc8*/ 	.word	0x0000006d
        /*0bcc*/ 	.word	0x00000220
        /*0bd0*/ 	.short	0x010a
        /*0bd2*/ 	.byte	0xff
	.zero		1


	//   ....[174]....
        /*0bd4*/ 	.word	0x00007f90
        /*0bd8*/ 	.word	0x00000000
        /*0bdc*/ 	.word	0x00000000
        /*0be0*/ 	.short	0x0101
        /*0be2*/ 	.byte	0xff
	.zero		1


	//   ....[175]....
        /*0be4*/ 	.word	0x00008420
        /*0be8*/ 	.word	0x000000ff
        /*0bec*/ 	.word	0x00000000
        /*0bf0*/ 	.short	0x0101
        /*0bf2*/ 	.byte	0x04
	.zero		1


	//   ....[176]....
        /*0bf4*/ 	.word	0x00008c30
        /*0bf8*/ 	.word	0x00000000
        /*0bfc*/ 	.word	0x000002c0
        /*0c00*/ 	.short	0x010a
        /*0c02*/ 	.byte	0xff
	.zero		1


	//   ....[177]....
        /*0c04*/ 	.word	0x00008c90
        /*0c08*/ 	.word	0x00000000
        /*0c0c*/ 	.word	0x00000110
        /*0c10*/ 	.short	0x010a
        /*0c12*/ 	.byte	0xff
	.zero		1


	//   ....[178]....
        /*0c14*/ 	.word	0x00008cf0
        /*0c18*/ 	.word	0x00000000
        /*0c1c*/ 	.word	0x00000110
        /*0c20*/ 	.short	0x010a
        /*0c22*/ 	.byte	0xff
	.zero		1


	//   ....[179]....
        /*0c24*/ 	.word	0x00008d40
        /*0c28*/ 	.word	0x00000003
        /*0c2c*/ 	.word	0x00000250
        /*0c30*/ 	.short	0x010a
        /*0c32*/ 	.byte	0xff
	.zero		1


	//   ....[180]....
        /*0c34*/ 	.word	0x00008da0
        /*0c38*/ 	.word	0x00000000
        /*0c3c*/ 	.word	0x00000000
        /*0c40*/ 	.short	0x010a
        /*0c42*/ 	.byte	0xff
	.zero		1


	//   ....[181]....
        /*0c44*/ 	.word	0x00008e00
        /*0c48*/ 	.word	0x00000000
        /*0c4c*/ 	.word	0x00000000
        /*0c50*/ 	.short	0x010a
        /*0c52*/ 	.byte	0xff
	.zero		1


	//   ....[182]....
        /*0c54*/ 	.word	0x00008e60
        /*0c58*/ 	.word	0x00000000
        /*0c5c*/ 	.word	0x00000000
        /*0c60*/ 	.short	0x010a
        /*0c62*/ 	.byte	0xff
	.zero		1


	//   ....[183]....
        /*0c64*/ 	.word	0x00008ec0
        /*0c68*/ 	.word	0x00000000
        /*0c6c*/ 	.word	0x00000000
        /*0c70*/ 	.short	0x010a
        /*0c72*/ 	.byte	0xff
	.zero		1


	//   ....[184]....
        /*0c74*/ 	.word	0x00008f20
        /*0c78*/ 	.word	0x00000000
        /*0c7c*/ 	.word	0x00000000
        /*0c80*/ 	.short	0x010a
        /*0c82*/ 	.byte	0xff
	.zero		1


	//   ....[185]....
        /*0c84*/ 	.word	0x00008f80
        /*0c88*/ 	.word	0x00000000
        /*0c8c*/ 	.word	0x00000000
        /*0c90*/ 	.short	0x010a
        /*0c92*/ 	.byte	0xff
	.zero		1


	//   ....[186]....
        /*0c94*/ 	.word	0x00008fe0
        /*0c98*/ 	.word	0x00000000
        /*0c9c*/ 	.word	0x00000000
        /*0ca0*/ 	.short	0x010a
        /*0ca2*/ 	.byte	0xff
	.zero		1


	//   ....[187]....
        /*0ca4*/ 	.word	0x00009040
        /*0ca8*/ 	.word	0x00000000
        /*0cac*/ 	.word	0x00000000
        /*0cb0*/ 	.short	0x010a
        /*0cb2*/ 	.byte	0xff
	.zero		1


	//   ....[188]....
        /*0cb4*/ 	.word	0x000090a0
        /*0cb8*/ 	.word	0x00000000
        /*0cbc*/ 	.word	0x00000000
        /*0cc0*/ 	.short	0x010a
        /*0cc2*/ 	.byte	0xff
	.zero		1


	//   ....[189]....
        /*0cc4*/ 	.word	0x00009100
        /*0cc8*/ 	.word	0x00000000
        /*0ccc*/ 	.word	0x00000000
        /*0cd0*/ 	.short	0x010a
        /*0cd2*/ 	.byte	0xff
	.zero		1


	//   ....[190]....
        /*0cd4*/ 	.word	0x00009160
        /*0cd8*/ 	.word	0x00000000
        /*0cdc*/ 	.word	0x00000000
        /*0ce0*/ 	.short	0x010a
        /*0ce2*/ 	.byte	0xff
	.zero		1


	//   ....[191]....
        /*0ce4*/ 	.word	0x000091c0
        /*0ce8*/ 	.word	0x00000000
        /*0cec*/ 	.word	0x00000000
        /*0cf0*/ 	.short	0x010a
        /*0cf2*/ 	.byte	0xff
	.zero		1


	//   ....[192]....
        /*0cf4*/ 	.word	0x00009220
        /*0cf8*/ 	.word	0x00000000
        /*0cfc*/ 	.word	0x00000000
        /*0d00*/ 	.short	0x010a
        /*0d02*/ 	.byte	0xff
	.zero		1


	//   ....[193]....
        /*0d04*/ 	.word	0x00009280
        /*0d08*/ 	.word	0x00000000
        /*0d0c*/ 	.word	0x00000000
        /*0d10*/ 	.short	0x010a
        /*0d12*/ 	.byte	0xff
	.zero		1


	//   ....[194]....
        /*0d14*/ 	.word	0x000092e0
        /*0d18*/ 	.word	0x00000000
        /*0d1c*/ 	.word	0x00000000
        /*0d20*/ 	.short	0x010a
        /*0d22*/ 	.byte	0xff
	.zero		1


	//   ....[195]....
        /*0d24*/ 	.word	0x00009340
        /*0d28*/ 	.word	0x00000000
        /*0d2c*/ 	.word	0x00000000
        /*0d30*/ 	.short	0x010a
        /*0d32*/ 	.byte	0xff
	.zero		1


	//   ....[196]....
        /*0d34*/ 	.word	0x000093a0
        /*0d38*/ 	.word	0x00000000
        /*0d3c*/ 	.word	0x00000000
        /*0d40*/ 	.short	0x010a
        /*0d42*/ 	.byte	0xff
	.zero		1


	//   ....[197]....
        /*0d44*/ 	.word	0x00009400
        /*0d48*/ 	.word	0x00000000
        /*0d4c*/ 	.word	0x00000000
        /*0d50*/ 	.short	0x010a
        /*0d52*/ 	.byte	0xff
	.zero		1


	//   ....[198]....
        /*0d54*/ 	.word	0x00009460
        /*0d58*/ 	.word	0x00000000
        /*0d5c*/ 	.word	0x00000000
        /*0d60*/ 	.short	0x010a
        /*0d62*/ 	.byte	0xff
	.zero		1


	//   ....[199]....
        /*0d64*/ 	.word	0x000094c0
        /*0d68*/ 	.word	0x00000000
        /*0d6c*/ 	.word	0x00000000
        /*0d70*/ 	.short	0x010a
        /*0d72*/ 	.byte	0xff
	.zero		1


	//   ....[200]....
        /*0d74*/ 	.word	0x00009520
        /*0d78*/ 	.word	0x00000000
        /*0d7c*/ 	.word	0x00000000
        /*0d80*/ 	.short	0x010a
        /*0d82*/ 	.byte	0xff
	.zero		1


	//   ....[201]....
        /*0d84*/ 	.word	0x00009580
        /*0d88*/ 	.word	0x00000000
        /*0d8c*/ 	.word	0x00000000
        /*0d90*/ 	.short	0x010a
        /*0d92*/ 	.byte	0xff
	.zero		1


	//   ....[202]....
        /*0d94*/ 	.word	0x000095e0
        /*0d98*/ 	.word	0x00000000
        /*0d9c*/ 	.word	0x00000000
        /*0da0*/ 	.short	0x010a
        /*0da2*/ 	.byte	0xff
	.zero		1


	//   ....[203]....
        /*0da4*/ 	.word	0x00009640
        /*0da8*/ 	.word	0x00000000
        /*0dac*/ 	.word	0x00000000
        /*0db0*/ 	.short	0x010a
        /*0db2*/ 	.byte	0xff
	.zero		1


	//   ....[204]....
        /*0db4*/ 	.word	0x000096a0
        /*0db8*/ 	.word	0x00000000
        /*0dbc*/ 	.word	0x00000000
        /*0dc0*/ 	.short	0x010a
        /*0dc2*/ 	.byte	0xff
	.zero		1


	//   ....[205]....
        /*0dc4*/ 	.word	0x00009700
        /*0dc8*/ 	.word	0x00000000
        /*0dcc*/ 	.word	0x00000000
        /*0dd0*/ 	.short	0x010a
        /*0dd2*/ 	.byte	0xff
	.zero		1


	//   ....[206]....
        /*0dd4*/ 	.word	0x00009760
        /*0dd8*/ 	.word	0x00000000
        /*0ddc*/ 	.word	0x00000000
        /*0de0*/ 	.short	0x010a
        /*0de2*/ 	.byte	0xff
	.zero		1


	//   ....[207]....
        /*0de4*/ 	.word	0x000097c0
        /*0de8*/ 	.word	0x00000000
        /*0dec*/ 	.word	0x00000000
        /*0df0*/ 	.short	0x010a
        /*0df2*/ 	.byte	0xff
	.zero		1


	//   ....[208]....
        /*0df4*/ 	.word	0x00009820
        /*0df8*/ 	.word	0x00000000
        /*0dfc*/ 	.word	0x00000000
        /*0e00*/ 	.short	0x010a
        /*0e02*/ 	.byte	0xff
	.zero		1


	//   ....[209]....
        /*0e04*/ 	.word	0x00009880
        /*0e08*/ 	.word	0x00000000
        /*0e0c*/ 	.word	0x00000000
        /*0e10*/ 	.short	0x010a
        /*0e12*/ 	.byte	0xff
	.zero		1


	//   ....[210]....
        /*0e14*/ 	.word	0x000098e0
        /*0e18*/ 	.word	0x00000000
        /*0e1c*/ 	.word	0x00000000
        /*0e20*/ 	.short	0x010a
        /*0e22*/ 	.byte	0xff
	.zero		1


	//   ....[211]....
        /*0e24*/ 	.word	0x00009940
        /*0e28*/ 	.word	0x00000000
        /*0e2c*/ 	.word	0x00000000
        /*0e30*/ 	.short	0x010a
        /*0e32*/ 	.byte	0xff
	.zero		1


	//   ....[212]....
        /*0e34*/ 	.word	0x000099a0
        /*0e38*/ 	.word	0x00000000
        /*0e3c*/ 	.word	0x00000000
        /*0e40*/ 	.short	0x010a
        /*0e42*/ 	.byte	0xff
	.zero		1


	//   ....[213]....
        /*0e44*/ 	.word	0x000099f0
        /*0e48*/ 	.word	0x00000002
        /*0e4c*/ 	.word	0x000002b0
        /*0e50*/ 	.short	0x010a
        /*0e52*/ 	.byte	0xff
	.zero		1


	//   ....[214]....
        /*0e54*/ 	.word	0x00009a50
        /*0e58*/ 	.word	0x00000002
        /*0e5c*/ 	.word	0x00000260
        /*0e60*/ 	.short	0x010a
        /*0e62*/ 	.byte	0xff
	.zero		1


	//   ....[215]....
        /*0e64*/ 	.word	0x00009aa0
        /*0e68*/ 	.word	0x00000002
        /*0e6c*/ 	.word	0x00000250
        /*0e70*/ 	.short	0x010a
        /*0e72*/ 	.byte	0xff
	.zero		1


	//   ....[216]....
        /*0e74*/ 	.word	0x00009b00
        /*0e78*/ 	.word	0x00000000
        /*0e7c*/ 	.word	0x00000260
        /*0e80*/ 	.short	0x010a
        /*0e82*/ 	.byte	0xff
	.zero		1


	//   ....[217]....
        /*0e84*/ 	.word	0x00009b50
        /*0e88*/ 	.word	0x00000000
        /*0e8c*/ 	.word	0x00000250
        /*0e90*/ 	.short	0x010a
        /*0e92*/ 	.byte	0xff
	.zero		1


	//   ....[218]....
        /*0e94*/ 	.word	0x00009bb0
        /*0e98*/ 	.word	0x00000003
        /*0e9c*/ 	.word	0x00000290
        /*0ea0*/ 	.short	0x010a
        /*0ea2*/ 	.byte	0xff
	.zero		1


	//   ....[219]....
        /*0ea4*/ 	.word	0x00009c10
        /*0ea8*/ 	.word	0x00000000
        /*0eac*/ 	.word	0x00000000
        /*0eb0*/ 	.short	0x010a
        /*0eb2*/ 	.byte	0xff
	.zero		1


	//   ....[220]....
        /*0eb4*/ 	.word	0x00009c70
        /*0eb8*/ 	.word	0x00000000
        /*0ebc*/ 	.word	0x00000000
        /*0ec0*/ 	.short	0x010a
        /*0ec2*/ 	.byte	0xff
	.zero		1


	//   ....[221]....
        /*0ec4*/ 	.word	0x00009cd0
        /*0ec8*/ 	.word	0x00000000
        /*0ecc*/ 	.word	0x00000000
        /*0ed0*/ 	.short	0x010a
        /*0ed2*/ 	.byte	0xff
	.zero		1


	//   ....[222]....
        /*0ed4*/ 	.word	0x00009d30
        /*0ed8*/ 	.word	0x00000000
        /*0edc*/ 	.word	0x00000000
        /*0ee0*/ 	.short	0x010a
        /*0ee2*/ 	.byte	0xff
	.zero		1


	//   ....[223]....
        /*0ee4*/ 	.word	0x00009d90
        /*0ee8*/ 	.word	0x00000000
        /*0eec*/ 	.word	0x00000000
        /*0ef0*/ 	.short	0x010a
        /*0ef2*/ 	.byte	0xff
	.zero		1


	//   ....[224]....
        /*0ef4*/ 	.word	0x00009de0
        /*0ef8*/ 	.word	0x00000008
        /*0efc*/ 	.word	0x00000250
        /*0f00*/ 	.short	0x010a
        /*0f02*/ 	.byte	0xff
	.zero		1


	//   ....[225]....
        /*0f04*/ 	.word	0x00009e40
        /*0f08*/ 	.word	0x00000000
        /*0f0c*/ 	.word	0x00000248
        /*0f10*/ 	.short	0x010a
        /*0f12*/ 	.byte	0xff
	.zero		1


	//   ....[226]....
        /*0f14*/ 	.word	0x00009ea0
        /*0f18*/ 	.word	0x00000005
        /*0f1c*/ 	.word	0x00000230
        /*0f20*/ 	.short	0x010a
        /*0f22*/ 	.byte	0xff
	.zero		1


	//   ....[227]....
        /*0f24*/ 	.word	0x00009f00
        /*0f28*/ 	.word	0x00000005
        /*0f2c*/ 	.word	0x00000238
        /*0f30*/ 	.short	0x010a
        /*0f32*/ 	.byte	0xff
	.zero		1


	//   ....[228]....
        /*0f34*/ 	.word	0x00009f60
        /*0f38*/ 	.word	0x00000000
        /*0f3c*/ 	.word	0x00000230
        /*0f40*/ 	.short	0x010a
        /*0f42*/ 	.byte	0xff
	.zero		1


	//   ....[229]....
        /*0f44*/ 	.word	0x00009fb0
        /*0f48*/ 	.word	0x00000003
        /*0f4c*/ 	.word	0x00000250
        /*0f50*/ 	.short	0x010a
        /*0f52*/ 	.byte	0xff
	.zero		1


	//   ....[230]....
        /*0f54*/ 	.word	0x0000a000
        /*0f58*/ 	.word	0x00000002
        /*0f5c*/ 	.word	0x00000220
        /*0f60*/ 	.short	0x010a
        /*0f62*/ 	.byte	0xff
	.zero		1


	//   ....[231]....
        /*0f64*/ 	.word	0x0000a050
        /*0f68*/ 	.word	0x00000064
        /*0f6c*/ 	.word	0x00000270
        /*0f70*/ 	.short	0x010a
        /*0f72*/ 	.byte	0xff
	.zero		1


	//   ....[232]....
        /*0f74*/ 	.word	0x0000a0a0
        /*0f78*/ 	.word	0x0000006d
        /*0f7c*/ 	.word	0x00000220
        /*0f80*/ 	.short	0x010a
        /*0f82*/ 	.byte	0xff
	.zero		1


	//----- nvinfo : EIATTR_NUM_MBARRIERS
	.align		4
.L_47:
        /*0f84*/ 	.byte	0x03, 0x38
        /*0f86*/ 	.short	0x005a


	//----- nvinfo : EIATTR_EXIT_INSTR_OFFSETS
	.align		4
        /*0f88*/ 	.byte	0x04, 0x1c
        /*0f8a*/ 	.short	(.L_49 - .L_48)


	//   ....[0]....
.L_48:
        /*0f8c*/ 	.word	0x00003d50


	//   ....[1]....
        /*0f90*/ 	.word	0x00004260


	//   ....[2]....
        /*0f94*/ 	.word	0x000042c0


	//   ....[3]....
        /*0f98*/ 	.word	0x000050f0


	//   ....[4]....
        /*0f9c*/ 	.word	0x00005fb0


	//   ....[5]....
        /*0fa0*/ 	.word	0x00005ff0


	//   ....[6]....
        /*0fa4*/ 	.word	0x00008c20


	//----- nvinfo : EIATTR_MAX_THREADS
	.align		4
.L_49:
        /*0fa8*/ 	.byte	0x04, 0x05
        /*0faa*/ 	.short	(.L_51 - .L_50)
.L_50:
        /*0fac*/ 	.word	0x00000100
        /*0fb0*/ 	.word	0x00000001
        /*0fb4*/ 	.word	0x00000001


	//----- nvinfo : EIATTR_CRS_STACK_SIZE
	.align		4
.L_51:
        /*0fb8*/ 	.byte	0x04, 0x1e
        /*0fba*/ 	.short	(.L_53 - .L_52)
.L_52:
        /*0fbc*/ 	.word	0x00000000


	//----- nvinfo : EIATTR_CBANK_PARAM_SIZE
	.align		4
.L_53:
        /*0fc0*/ 	.byte	0x03, 0x19
        /*0fc2*/ 	.short	0x0800


	//----- nvinfo : EIATTR_PARAM_CBANK
	.align		4
        /*0fc4*/ 	.byte	0x04, 0x0a
        /*0fc6*/ 	.short	(.L_55 - .L_54)
	.align		4
.L_54:
        /*0fc8*/ 	.word	index@(.nv.constant0._ZN7cutlass13device_kernelINS_4gemm6kernel13GemmUniversalIN4cute5tupleIJiiiiEEENS1_10collective13CollectiveMmaINS1_35MainloopSm100TmaUmmaWarpSpecializedILi34ELi2ELi4ENS5_IJNS4_1CILi2EEENSA_ILi1EEESC_EEEEENS5_IJNSA_ILi64EEENSA_ILi128EEENSA_ILi32EEEEEENS_12float_e5m2_tENS5_IJlSC_lEEESJ_SK_NS4_8TiledMMAINS4_8MMA_AtomIJNS4_10MMA_TraitsINS4_19SM100_MMA_F8F6F4_SSEJSJ_SJ_fSF_SG_NS4_17integral_constantINS4_4UMMA5MajorELSR_0EEESS_NSP_INSQ_7ScaleInELST_0EEESU_EEEEEENS4_6LayoutINS5_IJSC_SC_SC_EEENS5_IJNSA_ILi0EEESZ_SZ_EEEEENS5_IJNS4_10UnderscoreES12_S12_EEEEENS4_13SM90_TMA_LOADENS4_14ComposedLayoutINS4_7SwizzleILi1ELi4ELi3EEENS4_18smem_ptr_flag_bitsILi8EEENSX_INS5_IJNSA_ILi8EEESH_EEENS5_IJSH_SC_EEEEEEEvNS4_8identityENS4_23SM90_TMA_LOAD_MULTICASTES1F_vS1G_EENS_8epilogue10collective18CollectiveEpilogueINS1J_23Sm100TmaWarpSpecializedILi2ELi2ELi32ELb0ELb0EEEJSI_NS5_IJNSX_ISF_SC_EES1O_EEESJ_SK_SJ_SK_NS1J_6fusion15FusionCallbacksIS1N_NS1Q_17LinearCombinationISJ_fSJ_fLNS_15FloatRoundStyleE2EEESI_S1P_JEEENS4_5SM1004TMEM4LOAD26SM100_TMEM_LOAD_16dp32b32xES15_NS16_INS17_ILi2ELi4ELi3EEES1A_NSX_INS5_IJS1B_SF_EEENS5_IJSF_SC_EEEEEEENS4_39AutoVectorizingCopyWithAssumedAlignmentILi128EEENS4_14SM90_TMA_STOREES24_S26_S26_EEEvvEEEEvNT_6ParamsE)
        /*0fcc*/ 	.short	0x0380
        /*0fce*/ 	.short	0x0800


	//----- nvinfo : EIATTR_SW_WAR
	.align		4
.L_55:
        /*0fd0*/ 	.byte	0x04, 0x36
        /*0fd2*/ 	.short	(.L_57 - .L_56)
.L_56:
        /*0fd4*/ 	.word	0x00000008
.L_57:


//--------------------- .nv.callgraph             --------------------------
	.section	.nv.callgraph,"",@"SHT_CUDA_CALLGRAPH"
	.align	4
	.sectionentsize	8
	.align		4
        /*0000*/ 	.word	0x00000000
	.align		4
        /*0004*/ 	.word	0xffffffff
	.align		4
        /*0008*/ 	.word	index@(_ZN7cutlass13device_kernelINS_4gemm6kernel13GemmUniversalIN4cute5tupleIJiiiiEEENS1_10collective13CollectiveMmaINS1_35MainloopSm100TmaUmmaWarpSpecializedILi34ELi2ELi4ENS5_IJNS4_1CILi2EEENSA_ILi1EEESC_EEEEENS5_IJNSA_ILi64EEENSA_ILi128EEENSA_ILi32EEEEEENS_12float_e5m2_tENS5_IJlSC_lEEESJ_SK_NS4_8TiledMMAINS4_8MMA_AtomIJNS4_10MMA_TraitsINS4_19SM100_MMA_F8F6F4_SSEJSJ_SJ_fSF_SG_NS4_17integral_constantINS4_4UMMA5MajorELSR_0EEESS_NSP_INSQ_7ScaleInELST_0EEESU_EEEEEENS4_6LayoutINS5_IJSC_SC_SC_EEENS5_IJNSA_ILi0EEESZ_SZ_EEEEENS5_IJNS4_10UnderscoreES12_S12_EEEEENS4_13SM90_TMA_LOADENS4_14ComposedLayoutINS4_7SwizzleILi1ELi4ELi3EEENS4_18smem_ptr_flag_bitsILi8EEENSX_INS5_IJNSA_ILi8EEESH_EEENS5_IJSH_SC_EEEEEEEvNS4_8identityENS4_23SM90_TMA_LOAD_MULTICASTES1F_vS1G_EENS_8epilogue10collective18CollectiveEpilogueINS1J_23Sm100TmaWarpSpecializedILi2ELi2ELi32ELb0ELb0EEEJSI_NS5_IJNSX_ISF_SC_EES1O_EEESJ_SK_SJ_SK_NS1J_6fusion15FusionCallbacksIS1N_NS1Q_17LinearCombinationISJ_fSJ_fLNS_15FloatRoundStyleE2EEESI_S1P_JEEENS4_5SM1004TMEM4LOAD26SM100_TMEM_LOAD_16dp32b32xES15_NS16_INS17_ILi2ELi4ELi3EEES1A_NSX_INS5_IJS1B_SF_EEENS5_IJSF_SC_EEEEEEENS4_39AutoVectorizingCopyWithAssumedAlignmentILi128EEENS4_14SM90_TMA_STOREES24_S26_S26_EEEvvEEEEvNT_6ParamsE)
	.align		4
        /*000c*/ 	.word	index@(__assertfail)
	.align		4
        /*0010*/ 	.word	0x00000000
	.align		4
        /*0014*/ 	.word	0xfffffffe
	.align		4
        /*0018*/ 	.word	0x00000000
	.align		4
        /*001c*/ 	.word	0xfffffffd
	.align		4
        /*0020*/ 	.word	0x00000000
	.align		4
        /*0024*/ 	.word	0xfffffffc


//--------------------- .nv.constant4             --------------------------
	.section	.nv.constant4,"a",@progbits
	.align	8
	.align		8
.nv.constant4:
        /*0000*/ 	.dword	__assertfail
	.align		8
        /*0008*/ 	.dword	__unnamed_1
	.align		8
        /*0010*/ 	.dword	__unnamed_2
	.align		8
        /*0018*/ 	.dword	_ZN39_INTERNAL_cf86d54e_4_k_cu_70ac847d_93864cuda3std3__45__cpo5beginE
	.align		8
        /*0020*/ 	.dword	_ZN39_INTERNAL_cf86d54e_4_k_cu_70ac847d_93864cuda3std3__45__cpo3endE
	.align		8
        /*0028*/ 	.dword	_ZN39_INTERNAL_cf86d54e_4_k_cu_70ac847d_93864cuda3std3__45__cpo6cbeginE
	.align		8
        /*0030*/ 	.dword	_ZN39_INTERNAL_cf86d54e_4_k_cu_70ac847d_93864cuda3std3__45__cpo4cendE
	.align		8
        /*0038*/ 	.dword	_ZN39_INTERNAL_cf86d54e_4_k_cu_70ac847d_93864cuda3std3__441_GLOBAL__N__cf86d54e_4_k_cu_70ac847d_93866ignoreE
	.align		8
        /*0040*/ 	.dword	_ZN39_INTERNAL_cf86d54e_4_k_cu_70ac847d_93864cuda3std3__419piecewise_constructE
	.align		8
        /*0048*/ 	.dword	_ZN39_INTERNAL_cf86d54e_4_k_cu_70ac847d_93864cuda3std3__48in_placeE
	.align		8
        /*0050*/ 	.dword	_ZN39_INTERNAL_cf86d54e_4_k_cu_70ac847d_93864cuda3std6ranges3__45__cpo4swapE
	.align		8
        /*0058*/ 	.dword	_ZN39_INTERNAL_cf86d54e_4_k_cu_70ac847d_93864cuda3std6ranges3__45__cpo9iter_moveE
	.align		8
        /*0060*/ 	.dword	_ZN39_INTERNAL_cf86d54e_4_k_cu_70ac847d_93864cute7productE
	.align		8
        /*0068*/ 	.dword	_ZN39_INTERNAL_cf86d54e_4_k_cu_70ac847d_93864cute1_E
	.align		8
        /*0070*/ 	.dword	$str$25
	.align		8
        /*0078*/ 	.dword	$str$26
	.align		8
        /*0080*/ 	.dword	$str$27
	.align		8
        /*0088*/ 	.dword	$str$28


//--------------------- .text._ZN7cutlass13device_kernelINS_4gemm6kernel13GemmUniversalIN4cute5tupleIJiiiiEEENS1_10collective13CollectiveMmaINS1_35MainloopSm100TmaUmmaWarpSpecializedILi34ELi2ELi4ENS5_IJNS4_1CILi2EEENSA_ILi1EEESC_EEEEENS5_IJNSA_ILi64EEENSA_ILi128EEENSA_ILi32EEEEEENS_12float_e5m2_tENS5_IJlSC_lEEESJ_SK_NS4_8TiledMMAINS4_8MMA_AtomIJNS4_10MMA_TraitsINS4_19SM100_MMA_F8F6F4_SSEJSJ_SJ_fSF_SG_NS4_17integral_constantINS4_4UMMA5MajorELSR_0EEESS_NSP_INSQ_7ScaleInELST_0EEESU_EEEEEENS4_6LayoutINS5_IJSC_SC_SC_EEENS5_IJNSA_ILi0EEESZ_SZ_EEEEENS5_IJNS4_10UnderscoreES12_S12_EEEEENS4_13SM90_TMA_LOADENS4_14ComposedLayoutINS4_7SwizzleILi1ELi4ELi3EEENS4_18smem_ptr_flag_bitsILi8EEENSX_INS5_IJNSA_ILi8EEESH_EEENS5_IJSH_SC_EEEEEEEvNS4_8identityENS4_23SM90_TMA_LOAD_MULTICASTES1F_vS1G_EENS_8epilogue10collective18CollectiveEpilogueINS1J_23Sm100TmaWarpSpecializedILi2ELi2ELi32ELb0ELb0EEEJSI_NS5_IJNSX_ISF_SC_EES1O_EEESJ_SK_SJ_SK_NS1J_6fusion15FusionCallbacksIS1N_NS1Q_17LinearCombinationISJ_fSJ_fLNS_15FloatRoundStyleE2EEESI_S1P_JEEENS4_5SM1004TMEM4LOAD26SM100_TMEM_LOAD_16dp32b32xES15_NS16_INS17_ILi2ELi4ELi3EEES1A_NSX_INS5_IJS1B_SF_EEENS5_IJSF_SC_EEEEEEENS4_39AutoVectorizingCopyWithAssumedAlignmentILi128EEENS4_14SM90_TMA_STOREES24_S26_S26_EEEvvEEEEvNT_6ParamsE --------------------------
	.section	.text._ZN7cutlass13device_kernelINS_4gemm6kernel13GemmUniversalIN4cute5tupleIJiiiiEEENS1_10collective13CollectiveMmaINS1_35MainloopSm100TmaUmmaWarpSpecializedILi34ELi2ELi4ENS5_IJNS4_1CILi2EEENSA_ILi1EEESC_EEEEENS5_IJNSA_ILi64EEENSA_ILi128EEENSA_ILi32EEEEEENS_12float_e5m2_tENS5_IJlSC_lEEESJ_SK_NS4_8TiledMMAINS4_8MMA_AtomIJNS4_10MMA_TraitsINS4_19SM100_MMA_F8F6F4_SSEJSJ_SJ_fSF_SG_NS4_17integral_constantINS4_4UMMA5MajorELSR_0EEESS_NSP_INSQ_7ScaleInELST_0EEESU_EEEEEENS4_6LayoutINS5_IJSC_SC_SC_EEENS5_IJNSA_ILi0EEESZ_SZ_EEEEENS5_IJNS4_10UnderscoreES12_S12_EEEEENS4_13SM90_TMA_LOADENS4_14ComposedLayoutINS4_7SwizzleILi1ELi4ELi3EEENS4_18smem_ptr_flag_bitsILi8EEENSX_INS5_IJNSA_ILi8EEESH_EEENS5_IJSH_SC_EEEEEEEvNS4_8identityENS4_23SM90_TMA_LOAD_MULTICASTES1F_vS1G_EENS_8epilogue10collective18CollectiveEpilogueINS1J_23Sm100TmaWarpSpecializedILi2ELi2ELi32ELb0ELb0EEEJSI_NS5_IJNSX_ISF_SC_EES1O_EEESJ_SK_SJ_SK_NS1J_6fusion15FusionCallbacksIS1N_NS1Q_17LinearCombinationISJ_fSJ_fLNS_15FloatRoundStyleE2EEESI_S1P_JEEENS4_5SM1004TMEM4LOAD26SM100_TMEM_LOAD_16dp32b32xES15_NS16_INS17_ILi2ELi4ELi3EEES1A_NSX_INS5_IJS1B_SF_EEENS5_IJSF_SC_EEEEEEENS4_39AutoVectorizingCopyWithAssumedAlignmentILi128EEENS4_14SM90_TMA_STOREES24_S26_S26_EEEvvEEEEvNT_6ParamsE,"ax",@progbits
	.align	128
.text._ZN7cutlass13device_kernelINS_4gemm6kernel13GemmUniversalIN4cute5tupleIJiiiiEEENS1_10collective13CollectiveMmaINS1_35MainloopSm100TmaUmmaWarpSpecializedILi34ELi2ELi4ENS5_IJNS4_1CILi2EEENSA_ILi1EEESC_EEEEENS5_IJNSA_ILi64EEENSA_ILi128EEENSA_ILi32EEEEEENS_12float_e5m2_tENS5_IJlSC_lEEESJ_SK_NS4_8TiledMMAINS4_8MMA_AtomIJNS4_10MMA_TraitsINS4_19SM100_MMA_F8F6F4_SSEJSJ_SJ_fSF_SG_NS4_17integral_constantINS4_4UMMA5MajorELSR_0EEESS_NSP_INSQ_7ScaleInELST_0EEESU_EEEEEENS4_6LayoutINS5_IJSC_SC_SC_EEENS5_IJNSA_ILi0EEESZ_SZ_EEEEENS5_IJNS4_10UnderscoreES12_S12_EEEEENS4_13SM90_TMA_LOADENS4_14ComposedLayoutINS4_7SwizzleILi1ELi4ELi3EEENS4_18smem_ptr_flag_bitsILi8EEENSX_INS5_IJNSA_ILi8EEESH_EEENS5_IJSH_SC_EEEEEEEvNS4_8identityENS4_23SM90_TMA_LOAD_MULTICASTES1F_vS1G_EENS_8epilogue10collective18CollectiveEpilogueINS1J_23Sm100TmaWarpSpecializedILi2ELi2ELi32ELb0ELb0EEEJSI_NS5_IJNSX_ISF_SC_EES1O_EEESJ_SK_SJ_SK_NS1J_6fusion15FusionCallbacksIS1N_NS1Q_17LinearCombinationISJ_fSJ_fLNS_15FloatRoundStyleE2EEESI_S1P_JEEENS4_5SM1004TMEM4LOAD26SM100_TMEM_LOAD_16dp32b32xES15_NS16_INS17_ILi2ELi4ELi3EEES1A_NSX_INS5_IJS1B_SF_EEENS5_IJSF_SC_EEEEEEENS4_39AutoVectorizingCopyWithAssumedAlignmentILi128EEENS4_14SM90_TMA_STOREES24_S26_S26_EEEvvEEEEvNT_6ParamsE:
        .type           _ZN7cutlass13device_kernelINS_4gemm6kernel13GemmUniversalIN4cute5tupleIJiiiiEEENS1_10collective13CollectiveMmaINS1_35MainloopSm100TmaUmmaWarpSpecializedILi34ELi2ELi4ENS5_IJNS4_1CILi2EEENSA_ILi1EEESC_EEEEENS5_IJNSA_ILi64EEENSA_ILi128EEENSA_ILi32EEEEEENS_12float_e5m2_tENS5_IJlSC_lEEESJ_SK_NS4_8TiledMMAINS4_8MMA_AtomIJNS4_10MMA_TraitsINS4_19SM100_MMA_F8F6F4_SSEJSJ_SJ_fSF_SG_NS4_17integral_constantINS4_4UMMA5MajorELSR_0EEESS_NSP_INSQ_7ScaleInELST_0EEESU_EEEEEENS4_6LayoutINS5_IJSC_SC_SC_EEENS5_IJNSA_ILi0EEESZ_SZ_EEEEENS5_IJNS4_10UnderscoreES12_S12_EEEEENS4_13SM90_TMA_LOADENS4_14ComposedLayoutINS4_7SwizzleILi1ELi4ELi3EEENS4_18smem_ptr_flag_bitsILi8EEENSX_INS5_IJNSA_ILi8EEESH_EEENS5_IJSH_SC_EEEEEEEvNS4_8identityENS4_23SM90_TMA_LOAD_MULTICASTES1F_vS1G_EENS_8epilogue10collective18CollectiveEpilogueINS1J_23Sm100TmaWarpSpecializedILi2ELi2ELi32ELb0ELb0EEEJSI_NS5_IJNSX_ISF_SC_EES1O_EEESJ_SK_SJ_SK_NS1J_6fusion15FusionCallbacksIS1N_NS1Q_17LinearCombinationISJ_fSJ_fLNS_15FloatRoundStyleE2EEESI_S1P_JEEENS4_5SM1004TMEM4LOAD26SM100_TMEM_LOAD_16dp32b32xES15_NS16_INS17_ILi2ELi4ELi3EEES1A_NSX_INS5_IJS1B_SF_EEENS5_IJSF_SC_EEEEEEENS4_39AutoVectorizingCopyWithAssumedAlignmentILi128EEENS4_14SM90_TMA_STOREES24_S26_S26_EEEvvEEEEvNT_6ParamsE,@function
        .size           _ZN7cutlass13device_kernelINS_4gemm6kernel13GemmUniversalIN4cute5tupleIJiiiiEEENS1_10collective13CollectiveMmaINS1_35MainloopSm100TmaUmmaWarpSpecializedILi34ELi2ELi4ENS5_IJNS4_1CILi2EEENSA_ILi1EEESC_EEEEENS5_IJNSA_ILi64EEENSA_ILi128EEENSA_ILi32EEEEEENS_12float_e5m2_tENS5_IJlSC_lEEESJ_SK_NS4_8TiledMMAINS4_8MMA_AtomIJNS4_10MMA_TraitsINS4_19SM100_MMA_F8F6F4_SSEJSJ_SJ_fSF_SG_NS4_17integral_constantINS4_4UMMA5MajorELSR_0EEESS_NSP_INSQ_7ScaleInELST_0EEESU_EEEEEENS4_6LayoutINS5_IJSC_SC_SC_EEENS5_IJNSA_ILi0EEESZ_SZ_EEEEENS5_IJNS4_10UnderscoreES12_S12_EEEEENS4_13SM90_TMA_LOADENS4_14ComposedLayoutINS4_7SwizzleILi1ELi4ELi3EEENS4_18smem_ptr_flag_bitsILi8EEENSX_INS5_IJNSA_ILi8EEESH_EEENS5_IJSH_SC_EEEEEEEvNS4_8identityENS4_23SM90_TMA_LOAD_MULTICASTES1F_vS1G_EENS_8epilogue10collective18CollectiveEpilogueINS1J_23Sm100TmaWarpSpecializedILi2ELi2ELi32ELb0ELb0EEEJSI_NS5_IJNSX_ISF_SC_EES1O_EEESJ_SK_SJ_SK_NS1J_6fusion15FusionCallbacksIS1N_NS1Q_17LinearCombinationISJ_fSJ_fLNS_15FloatRoundStyleE2EEESI_S1P_JEEENS4_5SM1004TMEM4LOAD26SM100_TMEM_LOAD_16dp32b32xES15_NS16_INS17_ILi2ELi4ELi3EEES1A_NSX_INS5_IJS1B_SF_EEENS5_IJSF_SC_EEEEEEENS4_39AutoVectorizingCopyWithAssumedAlignmentILi128EEENS4_14SM90_TMA_STOREES24_S26_S26_EEEvvEEEEvNT_6ParamsE,(.L_x_240 - _ZN7cutlass13device_kernelINS_4gemm6kernel13GemmUniversalIN4cute5tupleIJiiiiEEENS1_10collective13CollectiveMmaINS1_35MainloopSm100TmaUmmaWarpSpecializedILi34ELi2ELi4ENS5_IJNS4_1CILi2EEENSA_ILi1EEESC_EEEEENS5_IJNSA_ILi64EEENSA_ILi128EEENSA_ILi32EEEEEENS_12float_e5m2_tENS5_IJlSC_lEEESJ_SK_NS4_8TiledMMAINS4_8MMA_AtomIJNS4_10MMA_TraitsINS4_19SM100_MMA_F8F6F4_SSEJSJ_SJ_fSF_SG_NS4_17integral_constantINS4_4UMMA5MajorELSR_0EEESS_NSP_INSQ_7ScaleInELST_0EEESU_EEEEEENS4_6LayoutINS5_IJSC_SC_SC_EEENS5_IJNSA_ILi0EEESZ_SZ_EEEEENS5_IJNS4_10UnderscoreES12_S12_EEEEENS4_13SM90_TMA_LOADENS4_14ComposedLayoutINS4_7SwizzleILi1ELi4ELi3EEENS4_18smem_ptr_flag_bitsILi8EEENSX_INS5_IJNSA_ILi8EEESH_EEENS5_IJSH_SC_EEEEEEEvNS4_8identityENS4_23SM90_TMA_LOAD_MULTICASTES1F_vS1G_EENS_8epilogue10collective18CollectiveEpilogueINS1J_23Sm100TmaWarpSpecializedILi2ELi2ELi32ELb0ELb0EEEJSI_NS5_IJNSX_ISF_SC_EES1O_EEESJ_SK_SJ_SK_NS1J_6fusion15FusionCallbacksIS1N_NS1Q_17LinearCombinationISJ_fSJ_fLNS_15FloatRoundStyleE2EEESI_S1P_JEEENS4_5SM1004TMEM4LOAD26SM100_TMEM_LOAD_16dp32b32xES15_NS16_INS17_ILi2ELi4ELi3EEES1A_NSX_INS5_IJS1B_SF_EEENS5_IJSF_SC_EEEEEEENS4_39AutoVectorizingCopyWithAssumedAlignmentILi128EEENS4_14SM90_TMA_STOREES24_S26_S26_EEEvvEEEEvNT_6ParamsE)
        .other          _ZN7cutlass13device_kernelINS_4gemm6kernel13GemmUniversalIN4cute5tupleIJiiiiEEENS1_10collective13CollectiveMmaINS1_35MainloopSm100TmaUmmaWarpSpecializedILi34ELi2ELi4ENS5_IJNS4_1CILi2EEENSA_ILi1EEESC_EEEEENS5_IJNSA_ILi64EEENSA_ILi128EEENSA_ILi32EEEEEENS_12float_e5m2_tENS5_IJlSC_lEEESJ_SK_NS4_8TiledMMAINS4_8MMA_AtomIJNS4_10MMA_TraitsINS4_19SM100_MMA_F8F6F4_SSEJSJ_SJ_fSF_SG_NS4_17integral_constantINS4_4UMMA5MajorELSR_0EEESS_NSP_INSQ_7ScaleInELST_0EEESU_EEEEEENS4_6LayoutINS5_IJSC_SC_SC_EEENS5_IJNSA_ILi0EEESZ_SZ_EEEEENS5_IJNS4_10UnderscoreES12_S12_EEEEENS4_13SM90_TMA_LOADENS4_14ComposedLayoutINS4_7SwizzleILi1ELi4ELi3EEENS4_18smem_ptr_flag_bitsILi8EEENSX_INS5_IJNSA_ILi8EEESH_EEENS5_IJSH_SC_EEEEEEEvNS4_8identityENS4_23SM90_TMA_LOAD_MULTICASTES1F_vS1G_EENS_8epilogue10collective18CollectiveEpilogueINS1J_23Sm100TmaWarpSpecializedILi2ELi2ELi32ELb0ELb0EEEJSI_NS5_IJNSX_ISF_SC_EES1O_EEESJ_SK_SJ_SK_NS1J_6fusion15FusionCallbacksIS1N_NS1Q_17LinearCombinationISJ_fSJ_fLNS_15FloatRoundStyleE2EEESI_S1P_JEEENS4_5SM1004TMEM4LOAD26SM100_TMEM_LOAD_16dp32b32xES15_NS16_INS17_ILi2ELi4ELi3EEES1A_NSX_INS5_IJS1B_SF_EEENS5_IJSF_SC_EEEEEEENS4_39AutoVectorizingCopyWithAssumedAlignmentILi128EEENS4_14SM90_TMA_STOREES24_S26_S26_EEEvvEEEEvNT_6ParamsE,@"STO_CUDA_ENTRY STV_DEFAULT"
_ZN7cutlass13device_kernelINS_4gemm6kernel13GemmUniversalIN4cute5tupleIJiiiiEEENS1_10collective13CollectiveMmaINS1_35MainloopSm100TmaUmmaWarpSpecializedILi34ELi2ELi4ENS5_IJNS4_1CILi2EEENSA_ILi1EEESC_EEEEENS5_IJNSA_ILi64EEENSA_ILi128EEENSA_ILi32EEEEEENS_12float_e5m2_tENS5_IJlSC_lEEESJ_SK_NS4_8TiledMMAINS4_8MMA_AtomIJNS4_10MMA_TraitsINS4_19SM100_MMA_F8F6F4_SSEJSJ_SJ_fSF_SG_NS4_17integral_constantINS4_4UMMA5MajorELSR_0EEESS_NSP_INSQ_7ScaleInELST_0EEESU_EEEEEENS4_6LayoutINS5_IJSC_SC_SC_EEENS5_IJNSA_ILi0EEESZ_SZ_EEEEENS5_IJNS4_10UnderscoreES12_S12_EEEEENS4_13SM90_TMA_LOADENS4_14ComposedLayoutINS4_7SwizzleILi1ELi4ELi3EEENS4_18smem_ptr_flag_bitsILi8EEENSX_INS5_IJNSA_ILi8EEESH_EEENS5_IJSH_SC_EEEEEEEvNS4_8identityENS4_23SM90_TMA_LOAD_MULTICASTES1F_vS1G_EENS_8epilogue10collective18CollectiveEpilogueINS1J_23Sm100TmaWarpSpecializedILi2ELi2ELi32ELb0ELb0EEEJSI_NS5_IJNSX_ISF_SC_EES1O_EEESJ_SK_SJ_SK_NS1J_6fusion15FusionCallbacksIS1N_NS1Q_17LinearCombinationISJ_fSJ_fLNS_15FloatRoundStyleE2EEESI_S1P_JEEENS4_5SM1004TMEM4LOAD26SM100_TMEM_LOAD_16dp32b32xES15_NS16_INS17_ILi2ELi4ELi3EEES1A_NSX_INS5_IJS1B_SF_EEENS5_IJSF_SC_EEEEEEENS4_39AutoVectorizingCopyWithAssumedAlignmentILi128EEENS4_14SM90_TMA_STOREES24_S26_S26_EEEvvEEEEvNT_6ParamsE:
[----:B------:R-:W1:Y:S01]  /*0000*/  LDC R1, c[0x0][0x37c] ;  /* 0x0000df00ff017b82 */ /* 0x000e620000000800 */
[----:B------:R-:W2:Y:S01]  /*0010*/  S2R R93, SR_TID.X ;  /* 0x00000000005d7919 */ /* 0x000ea20000002100 */
[----:B------:R-:W3:Y:S01]  /*0020*/  LDCU.64 UR8, c[0x0][0x890] ;  /* 0x00011200ff0877ac */ /* 0x000ee20008000a00 */
[----:B------:R-:W-:Y:S02]  /*0030*/  PRMT R84, RZ, 0x7610, R84 ;  /* 0x00007610ff547816 */ /* 0x000fe40000000054 */
[----:B------:R-:W-:Y:S01]  /*0040*/  ELECT P3, URZ, PT ;  /* 0x0000000000ff782f */ /* 0x000fe20003860000 */
[----:B---3--:R-:W-:-:S04]  /*0050*/  UISETP.NE.U32.AND UP0, UPT, UR8, URZ, UPT ;  /* 0x000000ff0800728c */ /* 0x008fc8000bf05070 */
[----:B------:R-:W-:Y:S01]  /*0060*/  UISETP.NE.AND.EX UP0, UPT, UR9, URZ, UPT, UP0 ;  /* 0x000000ff0900728c */ /* 0x000fe2000bf05300 */
[----:B--2---:R-:W-:-:S05]  /*0070*/  SHF.R.U32.HI R85, RZ, 0x5, R93 ;  /* 0x00000005ff557819 */ /* 0x004fca000001165d */
[----:B------:R-:W2:Y:S02]  /*0080*/  SHFL.IDX PT, R0, R85, RZ, 0x1f ;  /* 0x00001fff55007589 */ /* 0x000ea400000e0000 */
[----:B--2---:R-:W-:Y:S01]  /*0090*/  R2UR UR18, R0 ;  /* 0x00000000001272ca */ /* 0x004fe200000e0000 */
[----:B-1----:R-:W-:-:S14]  /*00a0*/  BRA.U UP0, `(.L_x_0) ;  /* 0x0000000100307547 */ /* 0x002fdc000b800000 */
[----:B------:R-:W1:Y:S02]  /*00b0*/  LDCU.64 UR4, c[0x0][0x888] ;  /* 0x00011100ff0477ac */ /* 0x000e640008000a00 */
[----:B-1----:R-:W-:-:S04]  /*00c0*/  UISETP.NE.U32.AND UP0, UPT, UR4, URZ, UPT ;  /* 0x000000ff0400728c */ /* 0x002fc8000bf05070 */
[----:B------:R-:W-:-:S09]  /*00d0*/  UISETP.NE.AND.EX UP0, UPT, UR5, URZ, UPT, UP0 ;  /* 0x000000ff0500728c */ /* 0x000fd2000bf05300 */
[----:B------:R-:W-:Y:S05]  /*00e0*/  BRA.U !UP0, `(.L_x_1) ;  /* 0x0000000108147547 */ /* 0x000fea000b800000 */
[----:B------:R-:W1:Y:S01]  /*00f0*/  LDC.64 R2, c[0x0][0x888] ;  /* 0x00022200ff027b82 */ /* 0x000e620000000a00 */
[----:B------:R-:W1:Y:S02]  /*0100*/  LDCU.64 UR4, c[0x0][0x358] ;  /* 0x00006b00ff0477ac */ /* 0x000e640008000a00 */
[----:B-1----:R1:W5:Y:S01]  /*0110*/  LDG.E R41, desc[UR4][R2.64] ;  /* 0x0000000402297981 */ /* 0x002362000c1e1900 */
[----:B------:R-:W-:Y:S01]  /*0120*/  HFMA2 R84, -RZ, RZ, 0, 5.9604644775390625e-08 ;  /* 0x00000001ff547431 */ /* 0x000fe200000001ff */
[----:B------:R-:W-:Y:S05]  /*0130*/  BRA `(.L_x_0) ;  /* 0x00000000000c7947 */ /* 0x000fea0003800000 */
.L_x_1:
[----:B------:R-:W1:Y:S01]  /*0140*/  LDCU UR4, c[0x0][0x880] ;  /* 0x00011000ff0477ac */ /* 0x000e620008000800 */
[----:B------:R-:W-:Y:S01]  /*0150*/  HFMA2 R84, -RZ, RZ, 0, 5.9604644775390625e-08 ;  /* 0x00000001ff547431 */ /* 0x000fe200000001ff */
[----:B-1----:R-:W-:-:S07]  /*0160*/  MOV R41, UR4 ;  /* 0x0000000400297c02 */ /* 0x002fce0008000f00 */
.L_x_0:
[----:B------:R-:W2:Y:S02]  /*0170*/  LDCU.64 UR4, c[0x0][0x8b0] ;  /* 0x00011600ff0477ac */ /* 0x000ea40008000a00 */
[----:B--2---:R-:W-:-:S04]  /*0180*/  UISETP.NE.U32.AND UP0, UPT, UR4, URZ, UPT ;  /* 0x000000ff0400728c */ /* 0x004fc8000bf05070 */
[----:B------:R-:W-:-:S09]  /*0190*/  UISETP.NE.AND.EX UP0, UPT, UR5, URZ, UPT, UP0 ;  /* 0x000000ff0500728c */ /* 0x000fd2000bf05300 */
[----:B------:R-:W-:Y:S05]  /*01a0*/  BRA.U UP0, `(.L_x_2) ;  /* 0x0000000100287547 */ /* 0x000fea000b800000 */
[----:B------:R-:W2:Y:S02]  /*01b0*/  LDCU.64 UR4, c[0x0][0x8a8] ;  /* 0x00011500ff0477ac */ /* 0x000ea40008000a00 */
[----:B--2---:R-:W-:-:S04]  /*01c0*/  UISETP.NE.U32.AND UP0, UPT, UR4, URZ, UPT ;  /* 0x000000ff0400728c */ /* 0x004fc8000bf05070 */
[----:B------:R-:W-:-:S09]  /*01d0*/  UISETP.NE.AND.EX UP0, UPT, UR5, URZ, UPT, UP0 ;  /* 0x000000ff0500728c */ /* 0x000fd2000bf05300 */
[----:B------:R-:W-:Y:S05]  /*01e0*/  BRA.U !UP0, `(.L_x_3) ;  /* 0x0000000108107547 */ /* 0x000fea000b800000 */
[----:B------:R-:W2:Y:S01]  /*01f0*/  LDC.64 R38, c[0x0][0x8a8] ;  /* 0x00022a00ff267b82 */ /* 0x000ea20000000a00 */
[----:B------:R-:W2:Y:S02]  /*0200*/  LDCU.64 UR4, c[0x0][0x358] ;  /* 0x00006b00ff0477ac */ /* 0x000ea40008000a00 */
[----:B--2---:R2:W5:Y:S01]  /*0210*/  LDG.E R38, desc[UR4][R38.64] ;  /* 0x0000000426267981 */ /* 0x004562000c1e1900 */
[----:B------:R-:W-:Y:S05]  /*0220*/  BRA `(.L_x_2) ;  /* 0x0000000000087947 */ /* 0x000fea0003800000 */
.L_x_3:
[----:B------:R-:W2:Y:S02]  /*0230*/  LDCU UR4, c[0x0][0x8a0] ;  /* 0x00011400ff0477ac */ /* 0x000ea40008000800 */
[----:B--2---:R-:W-:Y:S02]  /*0240*/  MOV R38, UR4 ;  /* 0x0000000400267c02 */ /* 0x004fe40008000f00 */
.L_x_2:
[----:B------:R-:W-:Y:S01]  /*0250*/  IMAD.U32 R0, RZ, RZ, UR18 ;  /* 0x00000012ff007e24 */ /* 0x000fe2000f8e00ff */
[----:B------:R-:W-:Y:S04]  /*0260*/  BSSY.RECONVERGENT B0, `(.L_x_4) ;  /* 0x000000c000007945 */ /* 0x000fe80003800200 */
[C---:B------:R-:W-:Y:S02]  /*0270*/  ISETP.NE.OR P1, PT, R0.reuse, 0x1, !P3 ;  /* 0x000000010000780c */ /* 0x040fe40005f25670 */
[----:B------:R-:W-:-:S11]  /*0280*/  ISETP.NE.OR P0, PT, R0, 0x3, !P3 ;  /* 0x000000030000780c */ /* 0x000fd60005f05670 */
[----:B------:R-:W-:Y:S05]  /*0290*/  @P1 BRA `(.L_x_5) ;  /* 0x0000000000201947 */ /* 0x000fea0003800000 */
[----:B------:R-:W3:Y:S02]  /*02a0*/  LDCU.64 UR4, c[0x0][0x348] ;  /* 0x00006900ff0477ac */ /* 0x000ee40008000a00 */
[----:B---3--:R-:W-:Y:S02]  /*02b0*/  UIADD3 UR6, UP1, UPT, UR4, 0x80, URZ ;  /* 0x0000008004067890 */ /* 0x008fe4000ff3e0ff */
[----:B------:R-:W-:Y:S02]  /*02c0*/  UIADD3 UR4, UP0, UPT, UR4, 0x180, URZ ;  /* 0x0000018004047890 */ /* 0x000fe4000ff1e0ff */
[----:B------:R-:W-:Y:S02]  /*02d0*/  UIADD3.X UR7, UPT, UPT, URZ, UR5, URZ, UP1, !UPT ;  /* 0x00000005ff077290 */ /* 0x000fe40008ffe4ff */
[----:B------:R-:W-:-:S07]  /*02e0*/  UIADD3.X UR5, UPT, UPT, URZ, UR5, URZ, UP0, !UPT ;  /* 0x00000005ff057290 */ /* 0x000fce00087fe4ff */
[----:B------:R3:W-:Y:S02]  /*02f0*/  UTMACCTL.PF [UR6] ;  /* 0x00000000060079b9 */ /* 0x0007e40008040000 */
[----:B------:R3:W-:Y:S02]  /*0300*/  UTMACCTL.PF [UR4] ;  /* 0x00000000040079b9 */ /* 0x0007e40008040000 */
[----:B---3--:R-:W-:Y:S01]  /*0310*/  NOP ;  /* 0x0000000000007918 */ /* 0x008fe20000000000 */
.L_x_5:
[----:B------:R-:W-:Y:S05]  /*0320*/  BSYNC.RECONVERGENT B0 ;  /* 0x0000000000007941 */ /* 0x000fea0003800200 */
.L_x_4:
[----:B------:R-:W-:Y:S04]  /*0330*/  BSSY.RECONVERGENT B0, `(.L_x_6) ;  /* 0x000000a000007945 */ /* 0x000fe80003800200 */
        /* <DEDUP_REMOVED lines=9> */
.L_x_7:
[----:B------:R-:W-:Y:S05]  /*03d0*/  BSYNC.RECONVERGENT B0 ;  /* 0x0000000000007941 */ /* 0x000fea0003800200 */
.L_x_6:
[----:B------:R-:W3:Y:S01]  /*03e0*/  LDCU.64 UR4, c[0x0][0x888] ;  /* 0x00011100ff0477ac */ /* 0x000ee20008000a00 */
[----:B------:R-:W-:Y:S02]  /*03f0*/  UISETP.EQ.U32.AND UP2, UPT, UR8, URZ, UPT ;  /* 0x000000ff0800728c */ /* 0x000fe4000bf42070 */
[----:B------:R-:W-:Y:S02]  /*0400*/  UPLOP3.LUT UP3, UPT, UPT, UPT, UPT, 0x80, 0x8 ;  /* 0x000000000008789c */ /* 0x000fe40003f6f070 */
[----:B---3--:R-:W-:-:S04]  /*0410*/  UISETP.NE.U32.AND UP0, UPT, UR4, URZ, UPT ;  /* 0x000000ff0400728c */ /* 0x008fc8000bf05070 */
[----:B------:R-:W-:-:S04]  /*0420*/  UISETP.NE.AND.EX UP1, UPT, UR5, URZ, UPT, UP0 ;  /* 0x000000ff0500728c */ /* 0x000fc8000bf25300 */
[----:B------:R-:W-:-:S04]  /*0430*/  UISETP.EQ.OR.EX UP4, UPT, UR9, URZ, !UP1, UP2 ;  /* 0x000000ff0900728c */ /* 0x000fc8000cf82720 */
[----:B------:R-:W-:-:S06]  /*0440*/  UP2UR UR4, UPR, URZ, 0x10 ;  /* 0x00000010ff047883 */ /* 0x000fcc0008000000 */
[----:B------:R-:W-:Y:S01]  /*0450*/  MOV R86, UR4 ;  /* 0x0000000400567c02 */ /* 0x000fe20008000f00 */
[----:B------:R-:W-:Y:S06]  /*0460*/  BRA.U !UP4, `(.L_x_8) ;  /* 0x000000010c207547 */ /* 0x000fec000b800000 */
[----:B------:R-:W-:Y:S01]  /*0470*/  UISETP.NE.U32.AND UP2, UPT, UR8, URZ, UPT ;  /* 0x000000ff0800728c */ /* 0x000fe2000bf45070 */
[----:B-----5:R-:W-:Y:S01]  /*0480*/  FSETP.NEU.AND P0, PT, R41, RZ, PT ;  /* 0x000000ff2900720b */ /* 0x020fe20003f0d000 */
[----:B------:R-:W-:Y:S02]  /*0490*/  USEL UR4, URZ, 0xffffffff, UP1 ;  /* 0xffffffffff047887 */ /* 0x000fe40008800000 */
[----:B------:R-:W-:-:S10]  /*04a0*/  UISETP.NE.AND.EX UP2, UPT, UR9, URZ, UPT, UP2 ;  /* 0x000000ff0900728c */ /* 0x000fd4000bf45320 */
[----:B------:R-:W-:Y:S01]  /*04b0*/  VOTEU.ANY UP0, P0 ;  /* 0x0000000000ff7886 */ /* 0x000fe20000000100 */
[----:B------:R-:W-:-:S04]  /*04c0*/  @!UP2 USEL UR4, URZ, 0xffffffff, UP0 ;  /* 0xffffffffff04a887 */ /* 0x000fc80008000000 */
[----:B------:R-:W-:-:S04]  /*04d0*/  ULOP3.LUT UR4, UR4, 0x1, URZ, 0xc0, !UPT ;  /* 0x0000000104047892 */ /* 0x000fc8000f8ec0ff */
[----:B------:R-:W-:-:S11]  /*04e0*/  UISETP.NE.U32.AND UP3, UPT, UR4, 0x1, UPT ;  /* 0x000000010400788c */ /* 0x000fd6000bf65070 */
.L_x_8:
[----:B-1----:R-:W1:Y:S02]  /*04f0*/  SHFL.IDX PT, R2, R85, RZ, 0x1f ;  /* 0x00001fff55027589 */ /* 0x002e6400000e0000 */
[----:B-1----:R-:W-:-:S13]  /*0500*/  ISETP.NE.AND P0, PT, R2, RZ, PT ;  /* 0x000000ff0200720c */ /* 0x002fda0003f05270 */
[----:B------:R-:W-:Y:S05]  /*0510*/  @P0 BRA `(.L_x_9) ;  /* 0x0000000400540947 */ /* 0x000fea0003800000 */
[----:B------:R-:W-:Y:S01]  /*0520*/  ELECT P0, URZ, PT ;  /* 0x0000000000ff782f */ /* 0x000fe20003800000 */
[----:B------:R-:W-:-:S12]  /*0530*/  BSSY.RECONVERGENT B0, `(.L_x_9) ;  /* 0x0000053000007945 */ /* 0x000fd80003800200 */
[----:B------:R-:W-:Y:S05]  /*0540*/  @!P0 BRA `(.L_x_10) ;  /* 0x0000000400448947 */ /* 0x000fea0003800000 */
[----:B------:R-:W1:Y:S01]  /*0550*/  S2UR UR4, SR_CgaCtaId ;  /* 0x00000000000479c3 */ /* 0x000e620000008800 */
[----:B------:R-:W-:Y:S01]  /*0560*/  UMOV UR5, 0x400 ;  /* 0x0000040000057882 */ /* 0x000fe20000000000 */
[----:B------:R-:W-:Y:S01]  /*0570*/  UMOV UR8, 0x1 ;  /* 0x0000000100087882 */ /* 0x000fe20000000000 */
[----:B------:R-:W-:Y:S01]  /*0580*/  UMOV UR6, 0x2 ;  /* 0x0000000200067882 */ /* 0x000fe20000000000 */
[----:B------:R-:W-:-:S04]  /*0590*/  UIADD3 UR8, UPT, UPT, -UR8, 0x100000, URZ ;  /* 0x0010000008087890 */ /* 0x000fc8000fffe1ff */
[----:B------:R-:W-:Y:S02]  /*05a0*/  USHF.L.U32 UR9, UR8, 0xb, URZ ;  /* 0x0000000b08097899 */ /* 0x000fe400080006ff */
[----:B------:R-:W-:Y:S02]  /*05b0*/  USHF.L.U32 UR8, UR8, 0x1, URZ ;  /* 0x0000000108087899 */ /* 0x000fe400080006ff */
[----:B------:R-:W-:-:S04]  /*05c0*/  UIADD3 UR6, UPT, UPT, -UR6, 0x100000, URZ ;  /* 0x0010000006067890 */ /* 0x000fc8000fffe1ff */
[----:B------:R-:W-:Y:S02]  /*05d0*/  USHF.L.U32 UR7, UR6, 0xb, URZ ;  /* 0x0000000b06077899 */ /* 0x000fe400080006ff */
[----:B------:R-:W-:Y:S02]  /*05e0*/  USHF.L.U32 UR6, UR6, 0x1, URZ ;  /* 0x0000000106067899 */ /* 0x000fe400080006ff */
[----:B-1----:R-:W-:Y:S01]  /*05f0*/  ULEA UR4, UR4, UR5, 0x18 ;  /* 0x0000000504047291 */ /* 0x002fe2000f8ec0ff */
[----:B------:R-:W1:Y:S11]  /*0600*/  FENCE.VIEW.ASYNC.S ;  /* 0x00000000000073c6 */ /* 0x000e760000000000 */
[----:B-1----:R1:W3:Y:S01]  /*0610*/  SYNCS.EXCH.64 URZ, [UR4], UR8 ;  /* 0x0000000804ff75b2 */ /* 0x0022e20008000100 */
[----:B------:R1:W4:Y:S01]  /*0620*/  SYNCS.EXCH.64 URZ, [UR4+0x110], UR6 ;  /* 0x0001100604ff75b2 */ /* 0x0003220008000100 */
[----:B------:R1:W1:Y:S01]  /*0630*/  SYNCS.EXCH.64 URZ, [UR4+0x8], UR8 ;  /* 0x0000080804ff75b2 */ /* 0x0002620008000100 */
        /* <DEDUP_REMOVED lines=65> */
[----:B---34-:R-:W-:Y:S01]  /*0a50*/  NOP ;  /* 0x0000000000007918 */ /* 0x018fe20000000000 */
.L_x_10:
[----:B-1----:R-:W-:Y:S05]  /*0a60*/  BSYNC.RECONVERGENT B0 ;  /* 0x0000000000007941 */ /* 0x002fea0003800200 */
.L_x_9:
[----:B------:R-:W1:Y:S01]  /*0a70*/  SHFL.IDX PT, R2, R85, RZ, 0x1f ;  /* 0x00001fff55027589 */ /* 0x000e6200000e0000 */
[----:B------:R-:W-:Y:S01]  /*0a80*/  NOP ;  /* 0x0000000000007918 */ /* 0x000fe20000000000 */
[----:B-1----:R-:W-:-:S13]  /*0a90*/  ISETP.NE.AND P0, PT, R2, 0x1, PT ;  /* 0x000000010200780c */ /* 0x002fda0003f05270 */
[----:B------:R-:W-:Y:S05]  /*0aa0*/  @P0 BRA `(.L_x_11) ;  /* 0x0000000000480947 */ /* 0x000fea0003800000 */
        /* <DEDUP_REMOVED lines=9> */
[----:B------:R-:W-:Y:S01]  /*0b40*/  USHF.L.U32 UR6, UR6, 0x1, URZ ;  /* 0x0000000106067899 */ /* 0x000fe200080006ff */
[----:B------:R-:W-:Y:S01]  /*0b50*/  ELECT P0, URZ, PT ;  /* 0x0000000000ff782f */ /* 0x000fe20003800000 */
[----:B-1----:R-:W-:Y:S01]  /*0b60*/  ULEA UR4, UR4, UR5, 0x18 ;  /* 0x0000000504047291 */ /* 0x002fe2000f8ec0ff */
[----:B------:R-:W1:Y:S11]  /*0b70*/  FENCE.VIEW.ASYNC.S ;  /* 0x00000000000073c6 */ /* 0x000e760000000000 */
[----:B-1----:R1:W3:Y:S01]  /*0b80*/  SYNCS.EXCH.64 URZ, [UR4+0x220], UR8 ;  /* 0x0002200804ff75b2 */ /* 0x0022e20008000100 */
[----:B------:R1:W4:Y:S01]  /*0b90*/  SYNCS.EXCH.64 URZ, [UR4+0x230], UR6 ;  /* 0x0002300604ff75b2 */ /* 0x0003220008000100 */
[----:B------:R1:W1:Y:S01]  /*0ba0*/  SYNCS.EXCH.64 URZ, [UR4+0x228], UR8 ;  /* 0x0002280804ff75b2 */ /* 0x0002620008000100 */
[----:B------:R1:W1:Y:S01]  /*0bb0*/  SYNCS.EXCH.64 URZ, [UR4+0x238], UR6 ;  /* 0x0002380604ff75b2 */ /* 0x0002620008000100 */
[----:B------:R-:W-:Y:S01]  /*0bc0*/  NOP ;  /* 0x0000000000007918 */ /* 0x000fe20000000000 */
.L_x_11:
[----:B------:R-:W2:Y:S01]  /*0bd0*/  SHFL.IDX PT, R2, R85, RZ, 0x1f ;  /* 0x00001fff55027589 */ /* 0x000ea200000e0000 */
[----:B------:R-:W-:Y:S01]  /*0be0*/  NOP ;  /* 0x0000000000007918 */ /* 0x000fe20000000000 */
[----:B--2---:R-:W-:-:S13]  /*0bf0*/  ISETP.NE.AND P0, PT, R2, 0x3, PT ;  /* 0x000000030200780c */ /* 0x004fda0003f05270 */
[----:B------:R-:W-:Y:S05]  /*0c00*/  @P0 BRA `(.L_x_12) ;  /* 0x0000000000300947 */ /* 0x000fea0003800000 */
[----:B-1----:R-:W1:Y:S01]  /*0c10*/  S2UR UR4, SR_CgaCtaId ;  /* 0x00000000000479c3 */ /* 0x002e620000008800 */
[----:B------:R-:W-:Y:S01]  /*0c20*/  UMOV UR6, 0x400 ;  /* 0x0000040000067882 */ /* 0x000fe20000000000 */
[----:B------:R-:W-:Y:S01]  /*0c30*/  UMOV UR5, 0x20 ;  /* 0x0000002000057882 */ /* 0x000fe20000000000 */
[----:B------:R-:W-:Y:S01]  /*0c40*/  ELECT P0, URZ, PT ;  /* 0x0000000000ff782f */ /* 0x000fe20003800000 */
[----:B-1----:R-:W-:Y:S02]  /*0c50*/  ULEA UR6, UR4, UR6, 0x18 ;  /* 0x0000000604067291 */ /* 0x002fe4000f8ec0ff */
[----:B------:R-:W-:-:S04]  /*0c60*/  UIADD3 UR4, UPT, UPT, -UR5, 0x100000, URZ ;  /* 0x0010000005047890 */ /* 0x000fc8000fffe1ff */
[----:B------:R-:W-:Y:S02]  /*0c70*/  USHF.L.U32 UR5, UR4, 0xb, URZ ;  /* 0x0000000b04057899 */ /* 0x000fe400080006ff */
[----:B------:R-:W-:Y:S01]  /*0c80*/  USHF.L.U32 UR4, UR4, 0x1, URZ ;  /* 0x0000000104047899 */ /* 0x000fe200080006ff */
[----:B------:R-:W1:Y:S11]  /*0c90*/  FENCE.VIEW.ASYNC.S ;  /* 0x00000000000073c6 */ /* 0x000e760000000000 */
[----:B-1----:R2:W1:Y:S01]  /*0ca0*/  SYNCS.EXCH.64 URZ, [UR6+0x240], UR4 ;  /* 0x0002400406ff75b2 */ /* 0x0024620008000100 */
[----:B------:R2:W1:Y:S02]  /*0cb0*/  SYNCS.EXCH.64 URZ, [UR6+0x248], UR4 ;  /* 0x0002480406ff75b2 */ /* 0x0004640008000100 */
[----:B--2---:R-:W-:Y:S01]  /*0cc0*/  NOP ;  /* 0x0000000000007918 */ /* 0x004fe20000000000 */
.L_x_12:
[----:B------:R-:W2:Y:S01]  /*0cd0*/  SHFL.IDX PT, R2, R85, RZ, 0x1f ;  /* 0x00001fff55027589 */ /* 0x000ea200000e0000 */
[----:B------:R-:W-:Y:S01]  /*0ce0*/  NOP ;  /* 0x0000000000007918 */ /* 0x000fe20000000000 */
[----:B--2---:R-:W-:-:S13]  /*0cf0*/  ISETP.NE.AND P0, PT, R2, 0x4, PT ;  /* 0x000000040200780c */ /* 0x004fda0003f05270 */
[----:B------:R-:W-:Y:S05]  /*0d00*/  @P0 BRA `(.L_x_13) ;  /* 0x00000000004c0947 */ /* 0x000fea0003800000 */
[----:B-1----:R-:W1:Y:S01]  /*0d10*/  S2UR UR6, SR_CgaCtaId ;  /* 0x00000000000679c3 */ /* 0x002e620000008800 */
[----:B------:R-:W-:Y:S01]  /*0d20*/  UMOV UR4, 0x1e0 ;  /* 0x000001e000047882 */ /* 0x000fe20000000000 */
[----:B------:R-:W-:Y:S01]  /*0d30*/  UMOV UR5, 0x400 ;  /* 0x0000040000057882 */ /* 0x000fe20000000000 */
[----:B------:R-:W-:Y:S01]  /*0d40*/  USEL UR4, UR4, 0x1a0, UP3 ;  /* 0x000001a004047887 */ /* 0x000fe20009800000 */
[----:B------:R-:W-:Y:S01]  /*0d50*/  UMOV UR8, 0x1 ;  /* 0x0000000100087882 */ /* 0x000fe20000000000 */
[----:B------:R-:W-:Y:S01]  /*0d60*/  ELECT P0, URZ, PT ;  /* 0x0000000000ff782f */ /* 0x000fe20003800000 */
[----:B------:R-:W-:-:S04]  /*0d70*/  UIADD3 UR8, UPT, UPT, -UR8, 0x100000, URZ ;  /* 0x0010000008087890 */ /* 0x000fc8000fffe1ff */
[----:B------:R-:W-:Y:S02]  /*0d80*/  USHF.L.U32 UR9, UR8, 0xb, URZ ;  /* 0x0000000b08097899 */ /* 0x000fe400080006ff */
[----:B------:R-:W-:Y:S02]  /*0d90*/  USHF.L.U32 UR8, UR8, 0x1, URZ ;  /* 0x0000000108087899 */ /* 0x000fe400080006ff */
[----:B-1----:R-:W-:Y:S02]  /*0da0*/  ULEA UR6, UR6, UR5, 0x18 ;  /* 0x0000000506067291 */ /* 0x002fe4000f8ec0ff */
[----:B------:R-:W-:-:S04]  /*0db0*/  UIADD3 UR4, UPT, UPT, -UR4, 0x100000, URZ ;  /* 0x0010000004047890 */ /* 0x000fc8000fffe1ff */
[----:B------:R-:W-:Y:S02]  /*0dc0*/  USHF.L.U32 UR5, UR4, 0xb, URZ ;  /* 0x0000000b04057899 */ /* 0x000fe400080006ff */
[----:B------:R-:W-:Y:S01]  /*0dd0*/  USHF.L.U32 UR4, UR4, 0x1, URZ ;  /* 0x0000000104047899 */ /* 0x000fe200080006ff */
[----:B------:R-:W1:Y:S03]  /*0de0*/  FENCE.VIEW.ASYNC.S ;  /* 0x00000000000073c6 */ /* 0x000e660000000000 */
[----:B-1----:R2:W1:Y:S08]  /*0df0*/  SYNCS.EXCH.64 URZ, [UR6+0x250], UR8 ;  /* 0x0002500806ff75b2 */ /* 0x0024700008000100 */
[----:B------:R2:W1:Y:S01]  /*0e00*/  SYNCS.EXCH.64 URZ, [UR6+0x260], UR4 ;  /* 0x0002600406ff75b2 */ /* 0x0004620008000100 */
[----:B------:R2:W1:Y:S01]  /*0e10*/  SYNCS.EXCH.64 URZ, [UR6+0x258], UR8 ;  /* 0x0002580806ff75b2 */ /* 0x0004620008000100 */
[----:B------:R2:W1:Y:S02]  /*0e20*/  SYNCS.EXCH.64 URZ, [UR6+0x268], UR4 ;  /* 0x0002680406ff75b2 */ /* 0x0004640008000100 */
[----:B--2---:R-:W-:Y:S01]  /*0e30*/  NOP ;  /* 0x0000000000007918 */ /* 0x004fe20000000000 */
.L_x_13:
[----:B------:R-:W2:Y:S01]  /*0e40*/  SHFL.IDX PT, R2, R85, RZ, 0x1f ;  /* 0x00001fff55027589 */ /* 0x000ea200000e0000 */
[----:B------:R-:W-:Y:S01]  /*0e50*/  NOP ;  /* 0x0000000000007918 */ /* 0x000fe20000000000 */
[----:B--2---:R-:W-:-:S13]  /*0e60*/  ISETP.NE.AND P0, PT, R2, 0x5, PT ;  /* 0x000000050200780c */ /* 0x004fda0003f05270 */
[----:B------:R-:W-:Y:S05]  /*0e70*/  @P0 BRA `(.L_x_14) ;  /* 0x0000000000580947 */ /* 0x000fea0003800000 */
[----:B-1----:R-:W1:Y:S01]  /*0e80*/  S2UR UR4, SR_CgaCtaId ;  /* 0x00000000000479c3 */ /* 0x002e620000008800 */
        /* <DEDUP_REMOVED lines=12> */
[----:B-1----:R2:W1:Y:S01]  /*0f50*/  SYNCS.EXCH.64 URZ, [UR4+0x270], UR8 ;  /* 0x0002700804ff75b2 */ /* 0x0024620008000100 */
[----:B------:R2:W1:Y:S01]  /*0f60*/  SYNCS.EXCH.64 URZ, [UR4+0x290], UR6 ;  /* 0x0002900604ff75b2 */ /* 0x0004620008000100 */
[----:B------:R2:W1:Y:S01]  /*0f70*/  SYNCS.EXCH.64 URZ, [UR4+0x278], UR8 ;  /* 0x0002780804ff75b2 */ /* 0x0004620008000100 */
[----:B------:R2:W1:Y:S01]  /*0f80*/  SYNCS.EXCH.64 URZ, [UR4+0x298], UR6 ;  /* 0x0002980604ff75b2 */ /* 0x0004620008000100 */
[----:B------:R2:W1:Y:S01]  /*0f90*/  SYNCS.EXCH.64 URZ, [UR4+0x280], UR8 ;  /* 0x0002800804ff75b2 */ /* 0x0004620008000100 */
[----:B------:R2:W1:Y:S01]  /*0fa0*/  SYNCS.EXCH.64 URZ, [UR4+0x2a0], UR6 ;  /* 0x0002a00604ff75b2 */ /* 0x0004620008000100 */
[----:B------:R2:W1:Y:S01]  /*0fb0*/  SYNCS.EXCH.64 URZ, [UR4+0x288], UR8 ;  /* 0x0002880804ff75b2 */ /* 0x0004620008000100 */
[----:B------:R2:W1:Y:S02]  /*0fc0*/  SYNCS.EXCH.64 URZ, [UR4+0x2a8], UR6 ;  /* 0x0002a80604ff75b2 */ /* 0x0004640008000100 */
[----:B--2---:R-:W-:Y:S01]  /*0fd0*/  NOP ;  /* 0x0000000000007918 */ /* 0x004fe20000000000 */
.L_x_14:
[----:B------:R-:W2:Y:S01]  /*0fe0*/  SHFL.IDX PT, R2, R85, RZ, 0x1f ;  /* 0x00001fff55027589 */ /* 0x000ea200000e0000 */
[----:B------:R-:W-:Y:S01]  /*0ff0*/  NOP ;  /* 0x0000000000007918 */ /* 0x000fe20000000000 */
[----:B--2---:R-:W-:-:S13]  /*1000*/  ISETP.NE.AND P0, PT, R2, 0x3, PT ;  /* 0x000000030200780c */ /* 0x004fda0003f05270 */
[----:B------:R-:W-:Y:S05]  /*1010*/  @P0 BRA `(.L_x_15) ;  /* 0x0000000000380947 */ /* 0x000fea0003800000 */
[----:B------:R-:W2:Y:S01]  /*1020*/  S2UR UR5, SR_CgaCtaId ;  /* 0x00000000000579c3 */ /* 0x000ea20000008800 */
[----:B-1----:R-:W-:Y:S01]  /*1030*/  UMOV UR4, 0x400 ;  /* 0x0000040000047882 */ /* 0x002fe20000000000 */
[----:B------:R-:W-:Y:S01]  /*1040*/  UMOV UR6, 0x20 ;  /* 0x0000002000067882 */ /* 0x000fe20000000000 */
[----:B------:R-:W-:Y:S01]  /*1050*/  ELECT P0, URZ, PT ;  /* 0x0000000000ff782f */ /* 0x000fe20003800000 */
[----:B------:R-:W-:-:S04]  /*1060*/  UIADD3 UR6, UPT, UPT, -UR6, 0x100000, URZ ;  /* 0x0010000006067890 */ /* 0x000fc8000fffe1ff */
[----:B------:R-:W-:Y:S02]  /*1070*/  USHF.L.U32 UR7, UR6, 0xb, URZ ;  /* 0x0000000b06077899 */ /* 0x000fe400080006ff */
[----:B------:R-:W-:Y:S02]  /*1080*/  USHF.L.U32 UR6, UR6, 0x1, URZ ;  /* 0x0000000106067899 */ /* 0x000fe400080006ff */
[----:B--2---:R-:W-:Y:S01]  /*1090*/  ULEA UR4, UR5, UR4, 0x18 ;  /* 0x0000000405047291 */ /* 0x004fe2000f8ec0ff */
[----:B------:R-:W1:Y:S11]  /*10a0*/  FENCE.VIEW.ASYNC.S ;  /* 0x00000000000073c6 */ /* 0x000e760000000000 */
[----:B-1----:R2:W1:Y:S01]  /*10b0*/  SYNCS.EXCH.64 URZ, [UR4+0x2b0], UR6 ;  /* 0x0002b00604ff75b2 */ /* 0x0024620008000100 */
[----:B------:R2:W1:Y:S01]  /*10c0*/  SYNCS.EXCH.64 URZ, [UR4+0x2c0], UR6 ;  /* 0x0002c00604ff75b2 */ /* 0x0004620008000100 */
[----:B------:R2:W1:Y:S01]  /*10d0*/  SYNCS.EXCH.64 URZ, [UR4+0x2b8], UR6 ;  /* 0x0002b80604ff75b2 */ /* 0x0004620008000100 */
[----:B------:R2:W1:Y:S02]  /*10e0*/  SYNCS.EXCH.64 URZ, [UR4+0x2c8], UR6 ;  /* 0x0002c80604ff75b2 */ /* 0x0004640008000100 */
[----:B--2---:R-:W-:Y:S01]  /*10f0*/  NOP ;  /* 0x0000000000007918 */ /* 0x004fe20000000000 */
.L_x_15:
[----:B-1----:R-:W1:Y:S01]  /*1100*/  LDCU UR4, c[0x0][0x36c] ;  /* 0x00006d80ff0477ac */ /* 0x002e620008000800 */
[----:B------:R-:W-:Y:S01]  /*1110*/  ISETP.NE.OR P3, PT, R0, 0x2, !P3 ;  /* 0x000000020000780c */ /* 0x000fe20005f65670 */
[----:B------:R-:W-:Y:S01]  /*1120*/  NOP ;  /* 0x0000000000007918 */ /* 0x000fe20000000000 */
[----:B------:R-:W-:Y:S01]  /*1130*/  LOP3.LUT R0, R93, 0x1f, RZ, 0xc0, !PT ;  /* 0x0000001f5d007812 */ /* 0x000fe200078ec0ff */
[----:B------:R-:W-:Y:S02]  /*1140*/  UISETP.NE.AND UP4, UPT, UR18, 0x2, UPT ;  /* 0x000000021200788c */ /* 0x000fe4000bf85270 */
[----:B------:R-:W-:Y:S02]  /*1150*/  UISETP.NE.AND UP5, UPT, UR18, URZ, UPT ;  /* 0x000000ff1200728c */ /* 0x000fe4000bfa5270 */
[----:B-1----:R-:W-:-:S09]  /*1160*/  UISETP.EQ.U32.AND UP6, UPT, UR4, 0x1, UPT ;  /* 0x000000010400788c */ /* 0x002fd2000bfc2070 */
[----:B------:R-:W-:Y:S05]  /*1170*/  BRA.U !UP6, `(.L_x_16) ;  /* 0x000000010e087547 */ /* 0x000fea000b800000 */
[----:B---34-:R-:W-:Y:S01]  /*1180*/  UCGABAR_ARV ;  /* 0x00000000000079c7 */ /* 0x018fe20008000000 */
[----:B------:R-:W-:Y:S05]  /*1190*/  BRA `(.L_x_17) ;  /* 0x0000000000047947 */ /* 0x000fea0003800000 */
.L_x_16:
[----:B---34-:R-:W-:Y:S01]  /*11a0*/  NOP ;  /* 0x0000000000007918 */ /* 0x018fe20000000000 */
.L_x_17:
[----:B------:R-:W1:Y:S01]  /*11b0*/  S2UR UR20, SR_CTAID.X ;  /* 0x00000000001479c3 */ /* 0x000e620000002500 */
[----:B------:R-:W-:-:S05]  /*11c0*/  CS2R.32 R3, SR_CgaSize ;  /* 0x0000000000037805 */ /* 0x000fca0000008a00 */
[----:B------:R-:W-:-:S05]  /*11d0*/  IMAD R3, R3, -0xa0, RZ ;  /* 0xffffff6003037824 */ /* 0x000fca00078e02ff */
[----:B------:R-:W-:-:S14]  /*11e0*/  R2UR UR5, R3 ;  /* 0x00000000030572ca */ /* 0x000fdc00000e0000 */
[----:B------:R-:W2:Y:S01]  /*11f0*/  LDCU UR5, c[0x0][UR5+0x2b0] ;  /* 0x00005600050577ac */ /* 0x000ea20008000800 */
[----:B------:R-:W-:-:S05]  /*1200*/  CS2R.32 R3, SR_CgaSize ;  /* 0x0000000000037805 */ /* 0x000fca0000008a00 */
[----:B------:R-:W-:-:S05]  /*1210*/  IMAD R3, R3, -0xa0, RZ ;  /* 0xffffff6003037824 */ /* 0x000fca00078e02ff */
[----:B------:R-:W-:-:S14]  /*1220*/  R2UR UR4, R3 ;  /* 0x00000000030472ca */ /* 0x000fdc00000e0000 */
[----:B------:R-:W3:Y:S01]  /*1230*/  LDCU UR4, c[0x0][UR4+0x2b4] ;  /* 0x00005680040477ac */ /* 0x000ee20008000800 */
[----:B------:R-:W4:Y:S01]  /*1240*/  S2UR UR30, SR_CTAID.Y ;  /* 0x00000000001e79c3 */ /* 0x000f220000002600 */
[----:B------:R-:W-:-:S05]  /*1250*/  CS2R.32 R3, SR_CgaSize ;  /* 0x0000000000037805 */ /* 0x000fca0000008a00 */
[----:B------:R-:W-:-:S05]  /*1260*/  IMAD R3, R3, -0xa0, RZ ;  /* 0xffffff6003037824 */ /* 0x000fca00078e02ff */
[----:B------:R-:W-:-:S14]  /*1270*/  R2UR UR62, R3 ;  /* 0x00000000033e72ca */ /* 0x000fdc00000e0000 */
[----:B------:R-:W3:Y:S01]  /*1280*/  LDCU UR62, c[0x0][UR62+0x2a0] ;  /* 0x000054003e3e77ac */ /* 0x000ee20008000800 */
[----:B------:R-:W-:-:S05]  /*1290*/  CS2R.32 R3, SR_CgaSize ;  /* 0x0000000000037805 */ /* 0x000fca0000008a00 */
[----:B------:R-:W-:-:S05]  /*12a0*/  IMAD R3, R3, -0xa0, RZ ;  /* 0xffffff6003037824 */ /* 0x000fca00078e02ff */
[----:B------:R-:W-:-:S14]  /*12b0*/  R2UR UR59, R3 ;  /* 0x00000000033b72ca */ /* 0x000fdc00000e0000 */
[----:B------:R-:W3:Y:S01]  /*12c0*/  LDCU UR59, c[0x0][UR59+0x2a4] ;  /* 0x000054803b3b77ac */ /* 0x000ee20008000800 */
[----:B------:R-:W3:Y:S01]  /*12d0*/  S2UR UR7, SR_CgaCtaId ;  /* 0x00000000000779c3 */ /* 0x000ee20000008800 */
[----:B------:R-:W3:Y:S01]  /*12e0*/  LDCU UR19, c[0x0][0xb24] ;  /* 0x00016480ff1377ac */ /* 0x000ee20008000800 */
[----:B------:R-:W3:Y:S01]  /*12f0*/  LDCU UR42, c[0x0][0xb24] ;  /* 0x00016480ff2a77ac */ /* 0x000ee20008000800 */
[----:B-1----:R-:W-:Y:S01]  /*1300*/  I2FP.F32.U32 R3, UR20 ;  /* 0x0000001400037c45 */ /* 0x002fe20008201000 */
[----:B------:R-:W1:Y:S04]  /*1310*/  LDCU UR23, c[0x0][0xb30] ;  /* 0x00016600ff1777ac */ /* 0x000e680008000800 */
[----:B--2---:R-:W-:Y:S01]  /*1320*/  FMUL R3, R3, UR5 ;  /* 0x0000000503037c20 */ /* 0x004fe20008400000 */
[----:B----4-:R-:W-:-:S05]  /*1330*/  I2FP.F32.U32 R2, UR30 ;  /* 0x0000001e00027c45 */ /* 0x010fca0008201000 */
[----:B------:R-:W2:Y:S01]  /*1340*/  F2I.U32.TRUNC.NTZ R3, R3 ;  /* 0x0000000300037305 */ /* 0x000ea2000020f000 */
[----:B---3--:R-:W-:Y:S01]  /*1350*/  FMUL R2, R2, UR4 ;  /* 0x0000000402027c20 */ /* 0x008fe20008400000 */
[----:B------:R-:W-:-:S06]  /*1360*/  USHF.L.U32 UR28, UR7, 0xb, URZ ;  /* 0x0000000b071c7899 */ /* 0x000fcc00080006ff */
[----:B------:R-:W3:Y:S01]  /*1370*/  F2I.U32.TRUNC.NTZ R2, R2 ;  /* 0x0000000200027305 */ /* 0x000ee2000020f000 */
[----:B------:R-:W-:Y:S01]  /*1380*/  ULOP3.LUT UR28, UR28, 0x800, URZ, 0xc0, !UPT ;  /* 0x000008001c1c7892 */ /* 0x000fe2000f8ec0ff */
[----:B--2---:R-:W-:Y:S02]  /*1390*/  R2UR UR4, R3 ;  /* 0x00000000030472ca */ /* 0x004fe400000e0000 */
[----:B---3--:R-:W-:Y:S02]  /*13a0*/  R2UR UR6, R2 ;  /* 0x00000000020672ca */ /* 0x008fe400000e0000 */
[----:B------:R-:W-:-:S09]  /*13b0*/  PRMT R2, RZ, 0x7610, R2 ;  /* 0x00007610ff027816 */ /* 0x000fd20000000002 */
[----:B------:R-:W-:-:S04]  /*13c0*/  UIADD3 UR5, UPT, UPT, -UR4, URZ, URZ ;  /* 0x000000ff04057290 */ /* 0x000fc8000fffe1ff */
[----:B------:R-:W-:Y:S02]  /*13d0*/  UIMAD UR62, UR62, UR5, UR20 ;  /* 0x000000053e3e72a4 */ /* 0x000fe4000f8e0214 */
[----:B------:R-:W-:-:S04]  /*13e0*/  UIADD3 UR4, UPT, UPT, -UR6, URZ, URZ ;  /* 0x000000ff06047290 */ /* 0x000fc8000fffe1ff */
[----:B------:R-:W-:Y:S01]  /*13f0*/  UIMAD UR59, UR59, UR4, UR30 ;  /* 0x000000043b3b72a4 */ /* 0x000fe2000f8e021e */
[----:B-1----:R-:W-:Y:S11]  /*1400*/  BRA.U UP5, `(.L_x_18) ;  /* 0x0000000105247547 */ /* 0x002ff6000b800000 */
[----:B------:R-:W-:-:S04]  /*1410*/  UISETP.NE.AND UP0, UPT, UR59, URZ, UPT ;  /* 0x000000ff3b00728c */ /* 0x000fc8000bf05270 */
[----:B------:R-:W-:-:S04]  /*1420*/  UISETP.EQ.OR UP0, UPT, UR62, URZ, !UP0 ;  /* 0x000000ff3e00728c */ /* 0x000fc8000c702670 */
[----:B------:R-:W-:Y:S02]  /*1430*/  USEL UR5, URZ, 0x1, !UP0 ;  /* 0x00000001ff057887 */ /* 0x000fe4000c000000 */
[----:B------:R-:W-:-:S04]  /*1440*/  UISETP.NE.AND UP0, UPT, UR59, URZ, UPT ;  /* 0x000000ff3b00728c */ /* 0x000fc8000bf05270 */
[----:B------:R-:W-:Y:S02]  /*1450*/  USEL UR4, URZ, 0x2, UP0 ;  /* 0x00000002ff047887 */ /* 0x000fe40008000000 */
[----:B------:R-:W-:-:S04]  /*1460*/  UISETP.NE.AND UP0, UPT, UR62, 0x1, UPT ;  /* 0x000000013e00788c */ /* 0x000fc8000bf05270 */
[----:B------:R-:W-:-:S04]  /*1470*/  USEL UR4, UR4, 0x2, UP0 ;  /* 0x0000000204047887 */ /* 0x000fc80008000000 */
[----:B------:R-:W-:-:S06]  /*1480*/  UIADD3 UR4, UPT, UPT, UR5, UR4, URZ ;  /* 0x0000000405047290 */ /* 0x000fcc000fffe0ff */
[----:B------:R-:W-:-:S07]  /*1490*/  MOV R2, UR4 ;  /* 0x0000000400027c02 */ /* 0x000fce0008000f00 */
.L_x_18:
[----:B------:R-:W1:Y:S01]  /*14a0*/  S2UR UR36, SR_CTAID.Z ;  /* 0x00000000002479c3 */ /* 0x000e620000002700 */
[----:B------:R-:W-:-:S09]  /*14b0*/  UISETP.GE.AND UP0, UPT, UR19, 0x1, UPT ;  /* 0x000000011300788c */ /* 0x000fd2000bf06270 */
[----:B------:R-:W-:Y:S05]  /*14c0*/  BRA.U !UP0, `(.L_x_19) ;  /* 0x0000000108d47547 */ /* 0x000fea000b800000 */
[----:B------:R-:W2:Y:S01]  /*14d0*/  LDCU.128 UR12, c[0x0][0xb10] ;  /* 0x00016200ff0c77ac */ /* 0x000ea20008000c00 */
[----:B------:R-:W3:Y:S01]  /*14e0*/  LDCU UR21, c[0x0][0xb0c] ;  /* 0x00016180ff1577ac */ /* 0x000ee20008000800 */
[----:B------:R-:W4:Y:S01]  /*14f0*/  LDCU UR6, c[0x0][0x370] ;  /* 0x00006e00ff0677ac */ /* 0x000f220008000800 */
[----:B------:R-:W1:Y:S01]  /*1500*/  LDCU UR7, c[0x0][0x374] ;  /* 0x00006e80ff0777ac */ /* 0x000e620008000800 */
[----:B------:R-:W1:Y:S01]  /*1510*/  LDCU UR22, c[0x0][0xb20] ;  /* 0x00016400ff1677ac */ /* 0x000e620008000800 */
[----:B--2---:R-:W-:Y:S02]  /*1520*/  UIMAD.WIDE.U32 UR4, UR20, UR12, URZ ;  /* 0x0000000c140472a5 */ /* 0x004fe4000f8e00ff */
[----:B---3--:R-:W-:Y:S01]  /*1530*/  UISETP.NE.AND UP0, UPT, UR21, 0x1, UPT ;  /* 0x000000011500788c */ /* 0x008fe2000bf05270 */
[----:B------:R-:W2:Y:S01]  /*1540*/  LDCU.64 UR8, c[0x0][0xb28] ;  /* 0x00016500ff0877ac */ /* 0x000ea20008000a00 */
[----:B----4-:R-:W-:-:S03]  /*1550*/  UIMAD.WIDE.U32 UR10, UR6, UR12, URZ ;  /* 0x0000000c060a72a5 */ /* 0x010fc6000f8e00ff */
[----:B------:R-:W-:Y:S01]  /*1560*/  UMOV UR4, UR5 ;  /* 0x0000000500047c82 */ /* 0x000fe20008000000 */
[----:B------:R-:W-:Y:S02]  /*1570*/  UISETP.NE.AND UP2, UPT, UR19, 0x1, UPT ;  /* 0x000000011300788c */ /* 0x000fe4000bf45270 */
[----:B------:R-:W-:Y:S01]  /*1580*/  USHF.R.U32.HI UR4, URZ, UR13, UR4 ;  /* 0x0000000dff047299 */ /* 0x000fe20008011604 */
[----:B------:R-:W-:Y:S01]  /*1590*/  UMOV UR10, UR11 ;  /* 0x0000000b000a7c82 */ /* 0x000fe20008000000 */
[----:B------:R-:W-:Y:S02]  /*15a0*/  UIMAD.WIDE.U32 UR16, UR30, UR15, URZ ;  /* 0x0000000f1e1072a5 */ /* 0x000fe4000f8e00ff */
[----:B------:R-:W-:Y:S02]  /*15b0*/  USEL UR5, UR20, UR4, !UP0 ;  /* 0x0000000414057287 */ /* 0x000fe4000c000000 */
[----:B------:R-:W-:Y:S02]  /*15c0*/  @UP0 USHF.R.U32.HI UR6, URZ, UR13, UR10 ;  /* 0x0000000dff060299 */ /* 0x000fe4000801160a */
[----:B------:R-:W-:-:S02]  /*15d0*/  UISETP.NE.AND UP0, UPT, UR14, 0x1, UPT ;  /* 0x000000010e00788c */ /* 0x000fc4000bf05270 */
[----:B-1----:R-:W-:Y:S02]  /*15e0*/  UIMAD.WIDE.U32 UR10, UR7, UR15, URZ ;  /* 0x0000000f070a72a5 */ /* 0x002fe4000f8e00ff */
[----:B--2---:R-:W-:Y:S01]  /*15f0*/  UIMAD.WIDE.U32 UR12, UR6, UR8, URZ ;  /* 0x00000008060c72a5 */ /* 0x004fe2000f8e00ff */
[----:B------:R-:W-:Y:S02]  /*1600*/  UMOV UR4, UR17 ;  /* 0x0000001100047c82 */ /* 0x000fe40008000000 */
[----:B------:R-:W-:Y:S02]  /*1610*/  USHF.R.U32.HI UR4, URZ, UR22, UR4 ;  /* 0x00000016ff047299 */ /* 0x000fe40008011604 */
[----:B------:R-:W-:Y:S02]  /*1620*/  UMOV UR10, UR11 ;  /* 0x0000000b000a7c82 */ /* 0x000fe40008000000 */
[----:B------:R-:W-:Y:S01]  /*1630*/  UMOV UR12, UR13 ;  /* 0x0000000d000c7c82 */ /* 0x000fe20008000000 */
[----:B------:R-:W-:-:S02]  /*1640*/  @UP0 USHF.R.U32.HI UR7, URZ, UR22, UR10 ;  /* 0x00000016ff070299 */ /* 0x000fc4000801160a */
[----:B------:R-:W-:Y:S02]  /*1650*/  USEL UR4, UR30, UR4, !UP0 ;  /* 0x000000041e047287 */ /* 0x000fe4000c000000 */
[----:B------:R-:W-:Y:S02]  /*1660*/  UIMAD.WIDE.U32 UR10, UR7, UR8, URZ ;  /* 0x00000008070a72a5 */ /* 0x000fe4000f8e00ff */
[----:B------:R-:W-:Y:S02]  /*1670*/  @UP2 USHF.R.U32.HI UR6, URZ, UR9, UR12 ;  /* 0x00000009ff062299 */ /* 0x000fe4000801160c */
[----:B------:R-:W-:-:S03]  /*1680*/  UIMAD.WIDE.U32 UR12, UR4, UR8, URZ ;  /* 0x00000008040c72a5 */ /* 0x000fc6000f8e00ff */
[----:B------:R-:W-:Y:S02]  /*1690*/  UMOV UR10, UR11 ;  /* 0x0000000b000a7c82 */ /* 0x000fe40008000000 */
[----:B------:R-:W-:Y:S02]  /*16a0*/  @UP2 USHF.R.U32.HI UR7, URZ, UR9, UR10 ;  /* 0x00000009ff072299 */ /* 0x000fe4000801160a */
[----:B------:R-:W-:Y:S02]  /*16b0*/  UIMAD UR10, UR6, UR19, URZ ;  /* 0x00000013060a72a4 */ /* 0x000fe4000f8e02ff */
[----:B------:R-:W-:-:S04]  /*16c0*/  UIMAD UR7, UR7, UR19, URZ ;  /* 0x00000013070772a4 */ /* 0x000fc8000f8e02ff */
[----:B------:R-:W-:-:S03]  /*16d0*/  UISETP.GE.AND UP0, UPT, UR4, UR7, UPT ;  /* 0x000000070400728c */ /* 0x000fc6000bf06270 */
[----:B------:R-:W-:Y:S01]  /*16e0*/  UMOV UR7, UR13 ;  /* 0x0000000d00077c82 */ /* 0x000fe20008000000 */
[----:B------:R-:W-:Y:S02]  /*16f0*/  UISETP.GE.OR UP0, UPT, UR5, UR10, UP0 ;  /* 0x0000000a0500728c */ /* 0x000fe40008706670 */
[----:B------:R-:W-:Y:S02]  /*1700*/  UIMAD.WIDE.U32 UR10, UR5, UR8, URZ ;  /* 0x00000008050a72a5 */ /* 0x000fe4000f8e00ff */
[----:B------:R-:W-:Y:S02]  /*1710*/  USHF.R.U32.HI UR7, URZ, UR9, UR7 ;  /* 0x00000009ff077299 */ /* 0x000fe40008011607 */
[----:B------:R-:W-:Y:S02]  /*1720*/  UIADD3 UR10, UPT, UPT, -UR4, URZ, URZ ;  /* 0x000000ff040a7290 */ /* 0x000fe4000fffe1ff */
[----:B------:R-:W-:Y:S02]  /*1730*/  USEL UR7, UR4, UR7, !UP2 ;  /* 0x0000000704077287 */ /* 0x000fe4000d000000 */
[----:B------:R-:W-:Y:S01]  /*1740*/  UIMAD UR10, UR14, UR10, UR30 ;  /* 0x0000000a0e0a72a4 */ /* 0x000fe2000f8e021e */
[----:B------:R-:W-:Y:S01]  /*1750*/  @!UP0 UMOV UR8, UR11 ;  /* 0x0000000b00088c82 */ /* 0x000fe20008000000 */
[----:B------:R-:W-:-:S02]  /*1760*/  UIADD3 UR11, UPT, UPT, -UR5, URZ, URZ ;  /* 0x000000ff050b7290 */ /* 0x000fc4000fffe1ff */
[----:B------:R-:W-:Y:S02]  /*1770*/  @!UP0 USHF.R.U32.HI UR8, URZ, UR9, UR8 ;  /* 0x00000009ff088299 */ /* 0x000fe40008011608 */
[----:B------:R-:W-:Y:S02]  /*1780*/  UIADD3 UR9, UPT, UPT, -UR7, URZ, URZ ;  /* 0x000000ff07097290 */ /* 0x000fe4000fffe1ff */
[----:B------:R-:W-:Y:S02]  /*1790*/  @!UP0 USEL UR8, UR5, UR8, !UP2 ;  /* 0x0000000805088287 */ /* 0x000fe4000d000000 */
[----:B------:R-:W-:Y:S02]  /*17a0*/  UIMAD UR9, UR19, UR9, UR4 ;  /* 0x00000009130972a4 */ /* 0x000fe4000f8e0204 */
[----:B------:R-:W-:Y:S02]  /*17b0*/  @!UP0 UIADD3 UR7, UPT, UPT, UR7, -UR8, URZ ;  /* 0x8000000807078290 */ /* 0x000fe4000fffe0ff */
[----:B------:R-:W-:-:S02]  /*17c0*/  @!UP0 UIMAD UR6, UR9, UR6, UR8 ;  /* 0x00000006090682a4 */ /* 0x000fc4000f8e0208 */
[----:B------:R-:W-:Y:S02]  /*17d0*/  @!UP0 UIMAD UR4, UR7, UR19, UR5 ;  /* 0x00000013070482a4 */ /* 0x000fe4000f8e0205 */
[----:B------:R-:W-:Y:S02]  /*17e0*/  UIMAD UR20, UR21, UR11, UR20 ;  /* 0x0000000b151472a4 */ /* 0x000fe4000f8e0214 */
[----:B------:R-:W-:Y:S01]  /*17f0*/  UIMAD UR30, UR4, UR14, UR10 ;  /* 0x0000000e041e72a4 */ /* 0x000fe2000f8e020a */
[----:B------:R-:W-:Y:S02]  /*1800*/  @!UP0 UMOV UR5, UR6 ;  /* 0x0000000600058c82 */ /* 0x000fe40008000000 */
[----:B------:R-:W-:-:S12]  /*1810*/  UIMAD UR20, UR5, UR21, UR20 ;  /* 0x00000015051472a4 */ /* 0x000fd8000f8e0214 */
.L_x_19:
[----:B------:R-:W-:-:S09]  /*1820*/  UISETP.NE.AND UP0, UPT, UR23, 0x1, UPT ;  /* 0x000000011700788c */ /* 0x000fd2000bf05270 */
[----:B------:R-:W-:Y:S05]  /*1830*/  BRA.U UP0, `(.L_x_20) ;  /* 0x0000000100407547 */ /* 0x000fea000b800000 */
[----:B------:R-:W2:Y:S01]  /*1840*/  LDCU.128 UR8, c[0x0][0xb10] ;  /* 0x00016200ff0877ac */ /* 0x000ea20008000c00 */
[----:B------:R-:W3:Y:S01]  /*1850*/  LDCU UR12, c[0x0][0xb0c] ;  /* 0x00016180ff0c77ac */ /* 0x000ee20008000800 */
[----:B------:R-:W4:Y:S01]  /*1860*/  LDCU UR13, c[0x0][0xb20] ;  /* 0x00016400ff0d77ac */ /* 0x000f220008000800 */
[----:B--2---:R-:W-:Y:S02]  /*1870*/  UIMAD.WIDE.U32 UR4, UR20, UR8, URZ ;  /* 0x00000008140472a5 */ /* 0x004fe4000f8e00ff */
[----:B------:R-:W-:Y:S02]  /*1880*/  UIMAD.WIDE.U32 UR6, UR30, UR11, URZ ;  /* 0x0000000b1e0672a5 */ /* 0x000fe4000f8e00ff */
[----:B---3--:R-:W-:Y:S02]  /*1890*/  UISETP.NE.AND UP0, UPT, UR12, 0x1, UPT ;  /* 0x000000010c00788c */ /* 0x008fe4000bf05270 */
[----:B------:R-:W-:-:S03]  /*18a0*/  USHF.R.U32.HI UR5, URZ, UR9, UR5 ;  /* 0x00000009ff057299 */ /* 0x000fc60008011605 */
[----:B------:R-:W-:Y:S01]  /*18b0*/  UMOV UR4, UR7 ;  /* 0x0000000700047c82 */ /* 0x000fe20008000000 */
[----:B------:R-:W-:Y:S02]  /*18c0*/  USEL UR5, UR20, UR5, !UP0 ;  /* 0x0000000514057287 */ /* 0x000fe4000c000000 */
[----:B------:R-:W-:Y:S02]  /*18d0*/  UISETP.NE.AND UP0, UPT, UR10, 0x1, UPT ;  /* 0x000000010a00788c */ /* 0x000fe4000bf05270 */
[----:B----4-:R-:W-:-:S04]  /*18e0*/  USHF.R.U32.HI UR4, URZ, UR13, UR4 ;  /* 0x0000000dff047299 */ /* 0x010fc80008011604 */
[----:B------:R-:W-:-:S04]  /*18f0*/  USEL UR4, UR30, UR4, !UP0 ;  /* 0x000000041e047287 */ /* 0x000fc8000c000000 */
[----:B------:R-:W-:Y:S02]  /*1900*/  UIADD3 UR6, UPT, UPT, UR5, -UR4, URZ ;  /* 0x8000000405067290 */ /* 0x000fe4000fffe0ff */
[----:B------:R-:W-:Y:S02]  /*1910*/  UIADD3 UR4, UPT, UPT, -UR5, UR4, URZ ;  /* 0x0000000405047290 */ /* 0x000fe4000fffe1ff */
[----:B------:R-:W-:Y:S02]  /*1920*/  UIMAD UR30, UR6, UR10, UR30 ;  /* 0x0000000a061e72a4 */ /* 0x000fe4000f8e021e */
[----:B------:R-:W-:-:S12]  /*1930*/  UIMAD UR20, UR4, UR12, UR20 ;  /* 0x0000000c041472a4 */ /* 0x000fd8000f8e0214 */
.L_x_20:
[----:B------:R-:W-:Y:S01]  /*1940*/  UISETP.NE.AND UP0, UPT, UR18, 0x2, UPT ;  /* 0x000000021200788c */ /* 0x000fe2000bf05270 */
[----:B------:R-:W-:Y:S09]  /*1950*/  BRA.U !UP6, `(.L_x_21) ;  /* 0x000000010e0c7547 */ /* 0x000ff2000b800000 */
[----:B------:R-:W-:Y:S01]  /*1960*/  UCGABAR_WAIT ;  /* 0x0000000000007dc7 */ /* 0x000fe20008000000 */
[----:B------:R-:W-:Y:S01]  /*1970*/  CCTL.IVALL ;  /* 0x00000000ff00798f */ /* 0x000fe20002000000 */
[----:B------:R-:W-:Y:S05]  /*1980*/  BRA `(.L_x_22) ;  /* 0x0000000000047947 */ /* 0x000fea0003800000 */
.L_x_21:
[----:B------:R-:W-:Y:S06]  /*1990*/  BAR.SYNC.DEFER_BLOCKING 0x0 ;  /* 0x0000000000007b1d */ /* 0x000fec0000010000 */
.L_x_22:
[----:B------:R-:W-:Y:S05]  /*19a0*/  BRA.U UP0, `(.L_x_23) ;  /* 0x0000002100f07547 */ /* 0x000fea000b800000 */
[----:B------:R-:W2:Y:S01]  /*19b0*/  LDCU UR6, c[0x0][0x38c] ;  /* 0x00007180ff0677ac */ /* 0x000ea20008000800 */
[----:B------:R-:W3:Y:S01]  /*19c0*/  S2UR UR8, SR_CgaCtaId ;  /* 0x00000000000879c3 */ /* 0x000ee20000008800 */
[----:B------:R-:W-:Y:S01]  /*19d0*/  PLOP3.LUT P1, PT, PT, PT, UP3, 0x80, 0x8 ;  /* 0x000000000008781c */ /* 0x000fe20003f2f038 */
[----:B------:R-:W-:Y:S01]  /*19e0*/  IMAD.MOV.U32 R12, RZ, RZ, 0x1 ;  /* 0x00000001ff0c7424 */ /* 0x000fe200078e00ff */
[----:B------:R-:W-:Y:S01]  /*19f0*/  UMOV UR7, 0x400 ;  /* 0x0000040000077882 */ /* 0x000fe20000000000 */
[----:B------:R-:W-:Y:S01]  /*1a00*/  UISETP.NE.AND UP1, UPT, UR18, URZ, UPT ;  /* 0x000000ff1200728c */ /* 0x000fe2000bf25270 */
[----:B------:R-:W-:Y:S01]  /*1a10*/  ISETP.EQ.OR P2, PT, R0, RZ, P3 ;  /* 0x000000ff0000720c */ /* 0x000fe20001f42670 */
[----:B------:R-:W-:Y:S01]  /*1a20*/  USEL UR24, URZ, 0x1, UP4 ;  /* 0x00000001ff187887 */ /* 0x000fe2000a000000 */
[----:B------:R-:W-:Y:S02]  /*1a30*/  PLOP3.LUT P1, PT, P1, PT, PT, 0x8, 0x80 ;  /* 0x000000000080781c */ /* 0x000fe40000f2e170 */
[----:B------:R-:W-:Y:S01]  /*1a40*/  CS2R R10, SRZ ;  /* 0x00000000000a7805 */ /* 0x000fe2000001ff00 */
[----:B------:R-:W-:Y:S01]  /*1a50*/  IMAD.MOV.U32 R9, RZ, RZ, RZ ;  /* 0x000000ffff097224 */ /* 0x000fe200078e00ff */
[----:B------:R-:W4:Y:S01]  /*1a60*/  LDCU UR40, c[0x0][0x370] ;  /* 0x00006e00ff2877ac */ /* 0x000f220008000800 */
[----:B------:R-:W-:Y:S01]  /*1a70*/  IMAD.MOV.U32 R8, RZ, RZ, 0x1 ;  /* 0x00000001ff087424 */ /* 0x000fe200078e00ff */
[----:B------:R-:W1:Y:S01]  /*1a80*/  LDCU.64 UR26, c[0x0][0x348] ;  /* 0x00006900ff1a77ac */ /* 0x000e620008000a00 */
[----:B--2---:R-:W-:-:S02]  /*1a90*/  UIADD3 UR5, UPT, UPT, UR6, 0x1f, URZ ;  /* 0x0000001f06057890 */ /* 0x004fc4000fffe0ff */
[----:B------:R-:W-:Y:S02]  /*1aa0*/  USHF.R.U32.HI UR45, URZ, 0x5, UR28 ;  /* 0x00000005ff2d7899 */ /* 0x000fe4000801161c */
[----:B------:R-:W-:Y:S02]  /*1ab0*/  USHF.R.S32.HI UR4, URZ, 0x1f, UR5 ;  /* 0x0000001fff047899 */ /* 0x000fe40008011405 */
[----:B---3--:R-:W-:Y:S02]  /*1ac0*/  ULEA UR7, UR8, UR7, 0x18 ;  /* 0x0000000708077291 */ /* 0x008fe4000f8ec0ff */
[----:B------:R-:W-:Y:S02]  /*1ad0*/  ULEA.HI UR4, UR4, UR5, URZ, 0x5 ;  /* 0x0000000504047291 */ /* 0x000fe4000f8f28ff */
[----:B------:R-:W-:Y:S02]  /*1ae0*/  UIADD3 UR46, UPT, UPT, UR6, 0x3e, URZ ;  /* 0x0000003e062e7890 */ /* 0x000fe4000fffe0ff */
[----:B------:R-:W-:-:S02]  /*1af0*/  USHF.R.S32.HI UR43, URZ, 0x5, UR4 ;  /* 0x00000005ff2b7899 */ /* 0x000fc40008011404 */
[----:B------:R-:W-:Y:S02]  /*1b00*/  UIADD3 UR4, UPT, UPT, UR6, -0x1, URZ ;  /* 0xffffffff06047890 */ /* 0x000fe4000fffe0ff */
[----:B------:R-:W-:Y:S02]  /*1b10*/  UISETP.LT.U32.AND UP0, UPT, UR43, 0x22, UPT ;  /* 0x000000222b00788c */ /* 0x000fe4000bf01070 */
[----:B------:R-:W-:Y:S02]  /*1b20*/  UISETP.GE.U32.AND UP2, UPT, UR4, -0x3f, UPT ;  /* 0xffffffc10400788c */ /* 0x000fe4000bf46070 */
[----:B------:R-:W-:Y:S01]  /*1b30*/  USEL UR41, UR43, 0x22, UP0 ;  /* 0x000000222b297887 */ /* 0x000fe20008000000 */
[----:B------:R-:W2:Y:S03]  /*1b40*/  LDCU UR39, c[0x0][0x374] ;  /* 0x00006e80ff2777ac */ /* 0x000ea60008000800 */
[----:B------:R-:W-:-:S02]  /*1b50*/  UIADD3 UR21, UPT, UPT, UR41, -0x1, URZ ;  /* 0xffffffff29157890 */ /* 0x000fc4000fffe0ff */
[----:B------:R-:W-:-:S03]  /*1b60*/  USEL UR24, UR24, 0x2, UP1 ;  /* 0x0000000218187887 */ /* 0x000fc60008800000 */
[----:B------:R-:W-:Y:S02]  /*1b70*/  @UP2 UIADD3 UR21, UPT, UPT, UR41, URZ, URZ ;  /* 0x000000ff29152290 */ /* 0x000fe4000fffe0ff */
[----:B------:R-:W-:Y:S02]  /*1b80*/  UIADD3 UR29, UPT, UPT, UR7, 0x15600, UR28 ;  /* 0x00015600071d7890 */ /* 0x000fe4000fffe01c */
[----:B------:R-:W-:Y:S02]  /*1b90*/  UIADD3 UR44, UPT, UPT, UR43, -UR41, URZ ;  /* 0x800000292b2c7290 */ /* 0x000fe4000fffe0ff */
[----:B------:R-:W-:Y:S01]  /*1ba0*/  UIADD3 UR21, UPT, UPT, UR21, 0x1, URZ ;  /* 0x0000000115157890 */ /* 0x000fe2000fffe0ff */
[----:B-1--4-:R-:W-:-:S11]  /*1bb0*/  UMOV UR5, URZ ;  /* 0x000000ff00057c82 */ /* 0x012fd60008000000 */
.L_x_43:
[----:B-1----:R-:W1:Y:S02]  /*1bc0*/  S2UR UR4, SR_CgaCtaId ;  /* 0x00000000000479c3 */ /* 0x002e640000008800 */
[----:B-1----:R-:W-:-:S09]  /*1bd0*/  UISETP.NE.AND UP0, UPT, UR4, URZ, UPT ;  /* 0x000000ff0400728c */ /* 0x002fd2000bf05270 */
[----:B------:R-:W-:Y:S05]  /*1be0*/  BRA.U UP0, `(.L_x_24) ;  /* 0x0000000100287547 */ /* 0x000fea000b800000 */
[----:B------:R-:W-:Y:S02]  /*1bf0*/  LEA R0, R9, UR7, 0x3 ;  /* 0x0000000709007c11 */ /* 0x000fe4000f8e18ff */
[----:B------:R-:W-:-:S04]  /*1c00*/  SHF.L.U32 R3, R8, 0x1f, RZ ;  /* 0x0000001f08037819 */ /* 0x000fc800000006ff */
[----:B------:R-:W1:Y:S02]  /*1c10*/  SYNCS.PHASECHK.TRANS64.TRYWAIT P0, [R0+URZ+0x2c0], R3 ;  /* 0x0002c003000075a7 */ /* 0x000e6400080011ff */
[----:B-1----:R-:W-:Y:S05]  /*1c20*/  @!P0 BRA `(.L_x_25) ;  /* 0x0000007000008947 */ /* 0x002fea0003800000 */
.L_x_143:
[----:B------:R3:W-:Y:S01]  /*1c30*/  SYNCS.ARRIVE.TRANS64.A1T0 RZ, [R0+URZ+0x2b0], RZ ;  /* 0x0002b0ff00ff79a7 */ /* 0x0007e200081000ff */
[----:B------:R-:W-:-:S05]  /*1c40*/  VIADD R9, R9, 0x1 ;  /* 0x0000000109097836 */ /* 0x000fca0000000000 */
[----:B------:R-:W-:-:S04]  /*1c50*/  ISETP.NE.AND P0, PT, R9, 0x2, PT ;  /* 0x000000020900780c */ /* 0x000fc80003f05270 */
[----:B-1----:R-:W-:Y:S02]  /*1c60*/  SEL R3, RZ, 0x1, P0 ;  /* 0x00000001ff037807 */ /* 0x002fe40000000000 */
[----:B------:R-:W-:Y:S02]  /*1c70*/  SEL R9, R9, RZ, P0 ;  /* 0x000000ff09097207 */ /* 0x000fe40000000000 */
[----:B------:R-:W-:-:S07]  /*1c80*/  LOP3.LUT R8, R8, R3, RZ, 0x3c, !PT ;  /* 0x0000000308087212 */ /* 0x000fce00078e3cff */
.L_x_24:
[----:B------:R-:W-:Y:S01]  /*1c90*/  ULEA UR4, UR5, UR7, 0x3 ;  /* 0x0000000705047291 */ /* 0x000fe2000f8e18ff */
[----:B---3--:R-:W-:Y:S01]  /*1ca0*/  SHF.L.U32 R0, R12, 0x1f, RZ ;  /* 0x0000001f0c007819 */ /* 0x008fe200000006ff */
[----:B------:R-:W-:Y:S02]  /*1cb0*/  UISETP.GE.U32.AND UP0, UPT, UR46, 0x3f, UPT ;  /* 0x0000003f2e00788c */ /* 0x000fe4000bf06070 */
[----:B------:R-:W-:Y:S02]  /*1cc0*/  USHF.L.U32 UR35, UR20, 0x6, URZ ;  /* 0x0000000614237899 */ /* 0x000fe400080006ff */
[----:B------:R-:W-:Y:S01]  /*1cd0*/  ULEA UR19, UR30, UR45, 0x7 ;  /* 0x0000002d1e137291 */ /* 0x000fe2000f8e38ff */
[----:B------:R-:W-:Y:S02]  /*1ce0*/  UMOV UR13, URZ ;  /* 0x000000ff000d7c82 */ /* 0x000fe40008000000 */
[----:B------:R1:W3:Y:S02]  /*1cf0*/  SYNCS.PHASECHK.TRANS64.TRYWAIT P0, [UR4+0x110], R0 ;  /* 0x00011000ff0075a7 */ /* 0x0002e40008001104 */
[----:B------:R-:W-:Y:S07]  /*1d00*/  BRA.U !UP0, `(.L_x_26) ;  /* 0x0000000108bc7547 */ /* 0x000fee000b800000 */
[----:B------:R-:W-:Y:S01]  /*1d10*/  UMOV UR6, URZ ;  /* 0x000000ff00067c82 */ /* 0x000fe20008000000 */
[----:B------:R-:W-:-:S05]  /*1d20*/  UMOV UR4, UR5 ;  /* 0x0000000500047c82 */ /* 0x000fca0008000000 */
.L_x_32:
[----:B------:R-:W-:Y:S01]  /*1d30*/  ULEA UR33, UR4, UR7, 0x3 ;  /* 0x0000000704217291 */ /* 0x000fe2000f8e18ff */
[----:B---3--:R-:W-:Y:S01]  /*1d40*/  @!P3 MOV R2, 0x1800 ;  /* 0x000018000002b802 */ /* 0x008fe20000000f00 */
[----:B-1-34-:R-:W-:Y:S10]  /*1d50*/  @P0 BRA `(.L_x_27) ;  /* 0x00000000000c0947 */ /* 0x01aff40003800000 */
[----:B------:R-:W-:-:S04]  /*1d60*/  SHF.L.U32 R3, R12, 0x1f, RZ ;  /* 0x0000001f0c037819 */ /* 0x000fc800000006ff */
[----:B------:R-:W3:Y:S02]  /*1d70*/  SYNCS.PHASECHK.TRANS64.TRYWAIT P0, [UR33+0x110], R3 ;  /* 0x00011003ff0075a7 */ /* 0x000ee40008001121 */
[----:B---3--:R-:W-:Y:S05]  /*1d80*/  @!P0 BRA `(.L_x_28) ;  /* 0x0000006c00bc8947 */ /* 0x008fea0003800000 */
.L_x_27:
[----:B------:R3:W-:Y:S01]  /*1d90*/  @!P3 SYNCS.ARRIVE.TRANS64 RZ, [UR33], R2 ;  /* 0x00000002ffffb9a7 */ /* 0x0007e20008000021 */
[----:B------:R-:W-:-:S04]  /*1da0*/  ULOP3.LUT UR5, UR24, 0x2, URZ, 0xfc, !UPT ;  /* 0x0000000218057892 */ /* 0x000fc8000f8efcff */
[----:B------:R-:W-:-:S09]  /*1db0*/  UISETP.NE.AND UP0, UPT, UR5, 0x2, UPT ;  /* 0x000000020500788c */ /* 0x000fd2000bf05270 */
[----:B------:R-:W-:Y:S05]  /*1dc0*/  BRA.U UP0, `(.L_x_29) ;  /* 0x0000000100047547 */ /* 0x000fea000b800000 */
[----:B--2---:R-:W-:Y:S05]  /*1dd0*/  BPT.TRAP 0x1 ;  /* 0x000000040000795c */ /* 0x004fea0000300000 */
.L_x_29:
[----:B------:R-:W-:Y:S04]  /*1de0*/  BSSY.RECONVERGENT B0, `(.L_x_30) ;  /* 0x0000003000007945 */ /* 0x000fe80003800200 */
[----:B------:R-:W-:Y:S05]  /*1df0*/  @P2 BRA `(.L_x_31) ;  /* 0x0000000000042947 */ /* 0x000fea0003800000 */
[----:B--2---:R-:W-:Y:S05]  /*1e00*/  BPT.TRAP 0x1 ;  /* 0x000000040000795c */ /* 0x004fea0000300000 */
.L_x_31:
[----:B--2---:R-:W-:Y:S05]  /*1e10*/  BSYNC.RECONVERGENT B0 ;  /* 0x0000000000007941 */ /* 0x004fea0003800200 */
.L_x_30:
[----:B------:R-:W-:Y:S02]  /*1e20*/  UIADD3 UR5, UPT, UPT, UR4, 0x1, URZ ;  /* 0x0000000104057890 */ /* 0x000fe4000fffe0ff */
[----:B------:R-:W-:Y:S02]  /*1e30*/  USHF.L.U32 UR34, UR6, 0x5, URZ ;  /* 0x0000000506227899 */ /* 0x000fe400080006ff */
[----:B------:R-:W-:Y:S02]  /*1e40*/  UISETP.NE.AND UP0, UPT, UR5, 0x22, UPT ;  /* 0x000000220500788c */ /* 0x000fe4000bf05270 */
[----:B------:R-:W-:Y:S02]  /*1e50*/  UIADD3 UR6, UPT, UPT, UR6, 0x1, URZ ;  /* 0x0000000106067890 */ /* 0x000fe4000fffe0ff */
[----:B------:R-:W-:Y:S02]  /*1e60*/  USEL UR9, URZ, 0x1, UP0 ;  /* 0x00000001ff097887 */ /* 0x000fe40008000000 */
[----:B------:R-:W-:-:S02]  /*1e70*/  USEL UR5, UR5, URZ, UP0 ;  /* 0x000000ff05057287 */ /* 0x000fc40008000000 */
[----:B------:R-:W-:Y:S02]  /*1e80*/  ULEA UR32, UR4, UR7, 0xb ;  /* 0x0000000704207291 */ /* 0x000fe4000f8e58ff */
[----:B------:R-:W-:Y:S01]  /*1e90*/  ULEA UR8, UR5, UR7, 0x3 ;  /* 0x0000000705087291 */ /* 0x000fe2000f8e18ff */
[----:B------:R-:W-:Y:S01]  /*1ea0*/  LOP3.LUT R12, R12, UR9, RZ, 0x3c, !PT ;  /* 0x000000090c0c7c12 */ /* 0x000fe2000f8e3cff */
[----:B------:R-:W-:Y:S02]  /*1eb0*/  UIADD3 UR10, UP1, UPT, UR26, 0x80, URZ ;  /* 0x000000801a0a7890 */ /* 0x000fe4000ff3e0ff */
[----:B------:R-:W-:Y:S01]  /*1ec0*/  ULEA UR16, UR4, UR28, 0xc ;  /* 0x0000001c04107291 */ /* 0x000fe2000f8e60ff */
[----:B-1----:R-:W-:Y:S01]  /*1ed0*/  SHF.L.U32 R0, R12, 0x1f, RZ ;  /* 0x0000001f0c007819 */ /* 0x002fe200000006ff */
[----:B------:R-:W-:Y:S02]  /*1ee0*/  UIADD3.X UR11, UPT, UPT, URZ, UR27, URZ, UP1, !UPT ;  /* 0x0000001bff0b7290 */ /* 0x000fe40008ffe4ff */
[----:B------:R-:W-:Y:S01]  /*1ef0*/  UIADD3 UR32, UPT, UPT, UR32, 0x4600, URZ ;  /* 0x0000460020207890 */ /* 0x000fe2000fffe0ff */
[----:B------:R4:W1:Y:S01]  /*1f00*/  SYNCS.PHASECHK.TRANS64.TRYWAIT P0, [UR8+0x110], R0 ;  /* 0x00011000ff0075a7 */ /* 0x0008620008001108 */
[----:B------:R-:W-:-:S02]  /*1f10*/  UIADD3 UR8, UP0, UPT, UR26, 0x180, URZ ;  /* 0x000001801a087890 */ /* 0x000fc4000ff1e0ff */
[----:B------:R-:W-:Y:S02]  /*1f20*/  UIADD3 UR16, UPT, UPT, UR7, 0x15600, UR16 ;  /* 0x0001560007107890 */ /* 0x000fe4000fffe010 */
[----:B------:R-:W-:Y:S02]  /*1f30*/  UIADD3.X UR9, UPT, UPT, URZ, UR27, URZ, UP0, !UPT ;  /* 0x0000001bff097290 */ /* 0x000fe400087fe4ff */
[----:B------:R-:W-:Y:S01]  /*1f40*/  UISETP.NE.AND UP0, UPT, UR6, UR21, UPT ;  /* 0x000000150600728c */ /* 0x000fe2000bf05270 */
[----:B------:R-:W-:Y:S01]  /*1f50*/  UMOV UR12, 0x0 ;  /* 0x00000000000c7882 */ /* 0x000fe20000000000 */
[----:B------:R-:W-:Y:S01]  /*1f60*/  UMOV UR13, 0x10000000 ;  /* 0x10000000000d7882 */ /* 0x000fe20000000000 */
[----:B------:R-:W-:Y:S01]  /*1f70*/  UMOV UR4, 0x30000 ;  /* 0x0003000000047882 */ /* 0x000fe20000000000 */
[----:B------:R-:W-:Y:S01]  /*1f80*/  UMOV UR20, UR36 ;  /* 0x0000002400147c82 */ /* 0x000fe20008000000 */
[----:B------:R-:W-:Y:S01]  /*1f90*/  UMOV UR17, UR33 ;  /* 0x0000002100117c82 */ /* 0x000fe20008000000 */
[----:B------:R-:W-:Y:S01]  /*1fa0*/  UMOV UR18, UR34 ;  /* 0x0000002200127c82 */ /* 0x000fe20008000000 */
[----:B------:R-:W-:Y:S01]  /*1fb0*/  UTMALDG.3D [UR32], [UR10], desc[UR12] ;  /* 0x00000c200a0075b4 */ /* 0x000fe20008011000 */
[----:B------:R2:W-:Y:S02]  /*1fc0*/  UTMALDG.3D.MULTICAST [UR16], [UR8], UR4, desc[UR12] ;  /* 0x00000c10080073b4 */ /* 0x0005e40008011804 */
[----:B--2---:R-:W-:Y:S01]  /*1fd0*/  UMOV UR13, UR21 ;  /* 0x00000015000d7c82 */ /* 0x004fe20008000000 */
[----:B------:R-:W-:Y:S01]  /*1fe0*/  UMOV UR4, UR5 ;  /* 0x0000000500047c82 */ /* 0x000fe20008000000 */
[----:B------:R-:W-:Y:S05]  /*1ff0*/  BRA.U UP0, `(.L_x_32) ;  /* 0xfffffffd004c7547 */ /* 0x000fea000b83ffff */
.L_x_26:
[----:B------:R-:W-:Y:S01]  /*2000*/  ULEA UR4, UR5, UR7, 0x3 ;  /* 0x0000000705047291 */ /* 0x000fe2000f8e18ff */
[----:B-1--4-:R-:W-:Y:S01]  /*2010*/  SHF.L.U32 R0, R12, 0x1f, RZ ;  /* 0x0000001f0c007819 */ /* 0x012fe200000006ff */
[----:B------:R-:W-:Y:S01]  /*2020*/  @!P1 SYNCS.ARRIVE.TRANS64.A1T0 RZ, [UR7+0x248], RZ ;  /* 0x000248ffffff99a7 */ /* 0x000fe20008100007 */
[----:B------:R-:W-:-:S06]  /*2030*/  UISETP.GT.AND UP0, UPT, UR43, UR41, UPT ;  /* 0x000000292b00728c */ /* 0x000fcc000bf04270 */
[----:B---3--:R1:W3:Y:S03]  /*2040*/  SYNCS.PHASECHK.TRANS64.TRYWAIT P0, [UR4+0x110], R0 ;  /* 0x00011000ff0075a7 */ /* 0x0082e60008001104 */
[----:B------:R-:W-:Y:S05]  /*2050*/  BRA.U !UP0, `(.L_x_33) ;  /* 0x0000000108bc7547 */ /* 0x000fea000b800000 */
[----:B------:R-:W-:Y:S01]  /*2060*/  UIADD3 UR25, UPT, UPT, UR44, UR13, URZ ;  /* 0x0000000d2c197290 */ /* 0x000fe2000fffe0ff */
[----:B------:R-:W-:-:S11]  /*2070*/  UMOV UR4, UR5 ;  /* 0x0000000500047c82 */ /* 0x000fd60008000000 */
.L_x_39:
[----:B------:R-:W-:Y:S01]  /*2080*/  ULEA UR9, UR4, UR7, 0x3 ;  /* 0x0000000704097291 */ /* 0x000fe2000f8e18ff */
[----:B---3--:R-:W-:Y:S01]  /*2090*/  @!P3 MOV R2, 0x1800 ;  /* 0x000018000002b802 */ /* 0x008fe20000000f00 */
[----:B-1-3--:R-:W-:Y:S10]  /*20a0*/  @P0 BRA `(.L_x_34) ;  /* 0x00000000000c0947 */ /* 0x00aff40003800000 */
[----:B------:R-:W-:-:S04]  /*20b0*/  SHF.L.U32 R3, R12, 0x1f, RZ ;  /* 0x0000001f0c037819 */ /* 0x000fc800000006ff */
[----:B------:R-:W3:Y:S02]  /*20c0*/  SYNCS.PHASECHK.TRANS64.TRYWAIT P0, [UR9+0x110], R3 ;  /* 0x00011003ff0075a7 */ /* 0x000ee40008001109 */
[----:B---3--:R-:W-:Y:S05]  /*20d0*/  @!P0 BRA `(.L_x_35) ;  /* 0x0000006c00008947 */ /* 0x008fea0003800000 */
.L_x_34:
[----:B------:R3:W-:Y:S01]  /*20e0*/  @!P3 SYNCS.ARRIVE.TRANS64 RZ, [UR9], R2 ;  /* 0x00000002ffffb9a7 */ /* 0x0007e20008000009 */
[----:B------:R-:W-:-:S04]  /*20f0*/  ULOP3.LUT UR5, UR24, 0x2, URZ, 0xfc, !UPT ;  /* 0x0000000218057892 */ /* 0x000fc8000f8efcff */
[----:B------:R-:W-:-:S09]  /*2100*/  UISETP.NE.AND UP0, UPT, UR5, 0x2, UPT ;  /* 0x000000020500788c */ /* 0x000fd2000bf05270 */
[----:B------:R-:W-:Y:S05]  /*2110*/  BRA.U UP0, `(.L_x_36) ;  /* 0x0000000100047547 */ /* 0x000fea000b800000 */
[----:B--2---:R-:W-:Y:S05]  /*2120*/  BPT.TRAP 0x1 ;  /* 0x000000040000795c */ /* 0x004fea0000300000 */
.L_x_36:
[----:B------:R-:W-:Y:S04]  /*2130*/  BSSY.RECONVERGENT B0, `(.L_x_37) ;  /* 0x0000003000007945 */ /* 0x000fe80003800200 */
[----:B------:R-:W-:Y:S05]  /*2140*/  @P2 BRA `(.L_x_38) ;  /* 0x0000000000042947 */ /* 0x000fea0003800000 */
[----:B--2---:R-:W-:Y:S05]  /*2150*/  BPT.TRAP 0x1 ;  /* 0x000000040000795c */ /* 0x004fea0000300000 */
.L_x_38:
[----:B--2---:R-:W-:Y:S05]  /*2160*/  BSYNC.RECONVERGENT B0 ;  /* 0x0000000000007941 */ /* 0x004fea0003800200 */
.L_x_37:
[----:B------:R-:W-:Y:S02]  /*2170*/  UIADD3 UR5, UPT, UPT, UR4, 0x1, URZ ;  /* 0x0000000104057890 */ /* 0x000fe4000fffe0ff */
[----:B------:R-:W-:Y:S02]  /*2180*/  UIADD3 UR14, UP1, UPT, UR26, 0x80, URZ ;  /* 0x000000801a0e7890 */ /* 0x000fe4000ff3e0ff */
[----:B------:R-:W-:Y:S02]  /*2190*/  UISETP.NE.AND UP0, UPT, UR5, 0x22, UPT ;  /* 0x000000220500788c */ /* 0x000fe4000bf05270 */
[----:B------:R-:W-:Y:S02]  /*21a0*/  USHF.L.U32 UR10, UR13, 0x5, URZ ;  /* 0x000000050d0a7899 */ /* 0x000fe400080006ff */
[----:B------:R-:W-:Y:S02]  /*21b0*/  USEL UR8, URZ, 0x1, UP0 ;  /* 0x00000001ff087887 */ /* 0x000fe40008000000 */
[----:B------:R-:W-:-:S02]  /*21c0*/  USEL UR5, UR5, URZ, UP0 ;  /* 0x000000ff05057287 */ /* 0x000fc40008000000 */
[----:B------:R-:W-:Y:S02]  /*21d0*/  UIADD3 UR22, UP0, UPT, UR26, 0x180, URZ ;  /* 0x000001801a167890 */ /* 0x000fe4000ff1e0ff */
[----:B------:R-:W-:Y:S01]  /*21e0*/  LOP3.LUT R12, R12, UR8, RZ, 0x3c, !PT ;  /* 0x000000080c0c7c12 */ /* 0x000fe2000f8e3cff */
[----:B------:R-:W-:Y:S02]  /*21f0*/  ULEA UR8, UR4, UR7, 0xb ;  /* 0x0000000704087291 */ /* 0x000fe4000f8e58ff */
[----:B------:R-:W-:Y:S01]  /*2200*/  ULEA UR6, UR5, UR7, 0x3 ;  /* 0x0000000705067291 */ /* 0x000fe2000f8e18ff */
[----:B-1----:R-:W-:Y:S01]  /*2210*/  SHF.L.U32 R0, R12, 0x1f, RZ ;  /* 0x0000001f0c007819 */ /* 0x002fe200000006ff */
[----:B------:R-:W-:Y:S02]  /*2220*/  UIADD3 UR8, UPT, UPT, UR8, 0x4600, URZ ;  /* 0x0000460008087890 */ /* 0x000fe4000fffe0ff */
[----:B------:R-:W-:Y:S02]  /*2230*/  UIADD3.X UR15, UPT, UPT, URZ, UR27, URZ, UP1, !UPT ;  /* 0x0000001bff0f7290 */ /* 0x000fe40008ffe4ff */
[----:B------:R-:W-:-:S02]  /*2240*/  ULEA UR16, UR4, UR29, 0xc ;  /* 0x0000001d04107291 */ /* 0x000fc4000f8e60ff */
[----:B------:R-:W-:Y:S01]  /*2250*/  UIADD3.X UR23, UPT, UPT, URZ, UR27, URZ, UP0, !UPT ;  /* 0x0000001bff177290 */ /* 0x000fe200087fe4ff */
[----:B------:R4:W1:Y:S01]  /*2260*/  SYNCS.PHASECHK.TRANS64.TRYWAIT P0, [UR6+0x110], R0 ;  /* 0x00011000ff0075a7 */ /* 0x0008620008001106 */
[----:B------:R-:W-:Y:S01]  /*2270*/  UMOV UR30, 0x0 ;  /* 0x00000000001e7882 */ /* 0x000fe20000000000 */
[----:B------:R-:W-:Y:S01]  /*2280*/  UMOV UR31, 0x10000000 ;  /* 0x10000000001f7882 */ /* 0x000fe20000000000 */
[----:B------:R-:W-:Y:S01]  /*2290*/  UMOV UR11, UR35 ;  /* 0x00000023000b7c82 */ /* 0x000fe20008000000 */
[----:B------:R-:W-:Y:S01]  /*22a0*/  UMOV UR12, UR36 ;  /* 0x00000024000c7c82 */ /* 0x000fe20008000000 */
[----:B------:R-:W-:Y:S01]  /*22b0*/  UMOV UR6, 0x30000 ;  /* 0x0003000000067882 */ /* 0x000fe20000000000 */
[----:B------:R-:W-:Y:S01]  /*22c0*/  UMOV UR20, UR36 ;  /* 0x0000002400147c82 */ /* 0x000fe20008000000 */
[----:B------:R-:W-:Y:S01]  /*22d0*/  UMOV UR17, UR9 ;  /* 0x0000000900117c82 */ /* 0x000fe20008000000 */
[----:B------:R-:W-:Y:S01]  /*22e0*/  UMOV UR18, UR10 ;  /* 0x0000000a00127c82 */ /* 0x000fe20008000000 */
[----:B------:R4:W-:Y:S01]  /*22f0*/  UTMALDG.3D [UR8], [UR14], desc[UR30] ;  /* 0x00001e080e0075b4 */ /* 0x0009e20008011000 */
[----:B------:R-:W-:Y:S01]  /*2300*/  UIADD3 UR13, UPT, UPT, UR13, 0x1, URZ ;  /* 0x000000010d0d7890 */ /* 0x000fe2000fffe0ff */
[----:B------:R-:W-:-:S03]  /*2310*/  UMOV UR4, UR5 ;  /* 0x0000000500047c82 */ /* 0x000fc60008000000 */
[----:B------:R-:W-:Y:S01]  /*2320*/  UISETP.NE.AND UP0, UPT, UR13, UR25, UPT ;  /* 0x000000190d00728c */ /* 0x000fe2000bf05270 */
[----:B------:R4:W-:Y:S08]  /*2330*/  UTMALDG.3D.MULTICAST [UR16], [UR22], UR6, desc[UR30] ;  /* 0x00001e10160073b4 */ /* 0x0009f00008011806 */
[----:B----4-:R-:W-:Y:S05]  /*2340*/  BRA.U UP0, `(.L_x_39) ;  /* 0xfffffffd004c7547 */ /* 0x010fea000b83ffff */
.L_x_33:
[C---:B------:R-:W-:Y:S01]  /*2350*/  LEA R3, R11.reuse, UR7, 0x3 ;  /* 0x000000070b037c11 */ /* 0x040fe2000f8e18ff */
[----:B------:R-:W-:Y:S01]  /*2360*/  NOP ;  /* 0x0000000000007918 */ /* 0x000fe20000000000 */
[----:B-1----:R-:W-:Y:S02]  /*2370*/  SHF.L.U32 R0, R10, 0x1f, RZ ;  /* 0x0000001f0a007819 */ /* 0x002fe400000006ff */
[----:B------:R-:W-:Y:S02]  /*2380*/  LEA R5, R11, UR7, 0x4 ;  /* 0x000000070b057c11 */ /* 0x000fe4000f8e20ff */
[----:B---3--:R-:W1:Y:S02]  /*2390*/  SYNCS.PHASECHK.TRANS64.TRYWAIT P0, [R3+URZ+0x250], R0 ;  /* 0x00025000030075a7 */ /* 0x008e6400080011ff */
[----:B-1----:R-:W-:Y:S05]  /*23a0*/  @!P0 BRA `(.L_x_40) ;  /* 0x0000006800648947 */ /* 0x002fea0003800000 */
.L_x_146:
[----:B------:R-:W3:Y:S01]  /*23b0*/  LDS.128 R4, [R5+0x2e0] ;  /* 0x0002e00005047984 */ /* 0x000ee20000000c00 */
[----:B------:R-:W-:Y:S01]  /*23c0*/  UISETP.GE.AND UP0, UPT, UR42, 0x1, UPT ;  /* 0x000000012a00788c */ /* 0x000fe2000bf06270 */
[----:B------:R-:W-:Y:S01]  /*23d0*/  @!PT LDS RZ, [RZ] ;  /* 0x00000000fffff984 */ /* 0x000fe20000000800 */
[----:B------:R-:W-:Y:S01]  /*23e0*/  @!PT LDS RZ, [RZ] ;  /* 0x00000000fffff984 */ /* 0x000fe20000000800 */
[----:B------:R-:W-:Y:S01]  /*23f0*/  @!PT LDS RZ, [RZ] ;  /* 0x00000000fffff984 */ /* 0x000fe20000000800 */
[----:B------:R-:W-:Y:S01]  /*2400*/  @!PT LDS RZ, [RZ] ;  /* 0x00000000fffff984 */ /* 0x000fe20000000800 */
[----:B------:R4:W-:Y:S06]  /*2410*/  MEMBAR.ALL.CTA ;  /* 0x0000000000007992 */ /* 0x0009ec0000008000 */
[----:B----4-:R-:W4:Y:S01]  /*2420*/  FENCE.VIEW.ASYNC.S ;  /* 0x00000000000073c6 */ /* 0x010f220000000000 */
[----:B---3--:R-:W-:-:S13]  /*2430*/  LOP3.LUT P0, RZ, R6, 0x1, RZ, 0xc0, !PT ;  /* 0x0000000106ff7812 */ /* 0x008fda000780c0ff */
[----:B----4-:R-:W-:Y:S01]  /*2440*/  VOTEU.ANY UP1, P0 ;  /* 0x0000000000ff7886 */ /* 0x010fe20000020100 */
[----:B------:R-:W-:-:S13]  /*2450*/  PLOP3.LUT P0, PT, PT, PT, UP1, 0x80, 0x8 ;  /* 0x000000000008781c */ /* 0x000fda0003f0f018 */
[----:B-1----:R-:W-:Y:S02]  /*2460*/  @P0 LOP3.LUT R0, R5, 0xffff, RZ, 0xc0, !PT ;  /* 0x0000ffff05000812 */ /* 0x002fe400078ec0ff */
[----:B------:R-:W-:Y:S02]  /*2470*/  @P0 MOV R2, R4 ;  /* 0x0000000400020202 */ /* 0x000fe40000000f00 */
[----:B------:R-:W-:Y:S01]  /*2480*/  @P0 R2UR UR6, R0 ;  /* 0x00000000000602ca */ /* 0x000fe200000e0000 */
[----:B------:R-:W-:Y:S01]  /*2490*/  VIADD R0, R3, 0x260 ;  /* 0x0000026003007836 */ /* 0x000fe20000000000 */
[----:B------:R-:W-:Y:S02]  /*24a0*/  @P0 SHF.R.U32.HI R4, RZ, 0x10, R5 ;  /* 0x00000010ff040819 */ /* 0x000fe40000011605 */
[----:B------:R-:W-:Y:S02]  /*24b0*/  @P0 R2UR UR8, R2 ;  /* 0x00000000020802ca */ /* 0x000fe400000e0000 */
[----:B------:R-:W-:-:S02]  /*24c0*/  PRMT R0, RZ, 0x654, R0 ;  /* 0x00000654ff007816 */ /* 0x000fc40000000000 */
[----:B------:R-:W-:Y:S02]  /*24d0*/  @P0 R2UR UR4, R4 ;  /* 0x00000000040402ca */ /* 0x000fe400000e0000 */
[----:B------:R1:W-:Y:S03]  /*24e0*/  SYNCS.ARRIVE.TRANS64.RED.A1T0 RZ, [R0+URZ], RZ ;  /* 0x000000ff00ff79a7 */ /* 0x0003e600081004ff */
[----:B------:R-:W-:-:S04]  /*24f0*/  @UP1 UMOV UR37, UR6 ;  /* 0x0000000600251c82 */ /* 0x000fc80008000000 */
[----:B------:R-:W-:-:S04]  /*2500*/  @UP1 UMOV UR38, UR8 ;  /* 0x0000000800261c82 */ /* 0x000fc80008000000 */
[----:B------:R-:W-:Y:S01]  /*2510*/  @UP1 UMOV UR36, UR4 ;  /* 0x0000000400241c82 */ /* 0x000fe20008000000 */
[----:B------:R-:W-:Y:S05]  /*2520*/  BRA.U !UP0, `(.L_x_41) ;  /* 0x0000000108d47547 */ /* 0x000fea000b800000 */
[----:B------:R-:W2:Y:S01]  /*2530*/  LDCU.128 UR12, c[0x0][0xb10] ;  /* 0x00016200ff0c77ac */ /* 0x000ea20008000c00 */
[----:B------:R-:W3:Y:S01]  /*2540*/  LDCU UR25, c[0x0][0xb20] ;  /* 0x00016400ff1977ac */ /* 0x000ee20008000800 */
[----:B------:R-:W4:Y:S01]  /*2550*/  LDCU UR20, c[0x0][0xb0c] ;  /* 0x00016180ff1477ac */ /* 0x000f220008000800 */
[----:B------:R-:W1:Y:S01]  /*2560*/  LDCU.64 UR10, c[0x0][0xb28] ;  /* 0x00016500ff0a77ac */ /* 0x000e620008000a00 */
[----:B------:R-:W-:Y:S02]  /*2570*/  UISETP.NE.AND UP3, UPT, UR42, 0x1, UPT ;  /* 0x000000012a00788c */ /* 0x000fe4000bf65270 */
[----:B--2---:R-:W-:Y:S02]  /*2580*/  UIMAD.WIDE.U32 UR16, UR39, UR15, URZ ;  /* 0x0000000f271072a5 */ /* 0x004fe4000f8e00ff */
[----:B------:R-:W-:Y:S02]  /*2590*/  UIMAD.WIDE.U32 UR8, UR40, UR12, URZ ;  /* 0x0000000c280872a5 */ /* 0x000fe4000f8e00ff */
[----:B------:R-:W-:-:S02]  /*25a0*/  UISETP.NE.AND UP0, UPT, UR14, 0x1, UPT ;  /* 0x000000010e00788c */ /* 0x000fc4000bf05270 */
[----:B------:R-:W-:Y:S01]  /*25b0*/  UIMAD.WIDE.U32 UR22, UR37, UR15, URZ ;  /* 0x0000000f251672a5 */ /* 0x000fe2000f8e00ff */
[----:B------:R-:W-:Y:S02]  /*25c0*/  UMOV UR16, UR17 ;  /* 0x0000001100107c82 */ /* 0x000fe40008000000 */
[----:B------:R-:W-:Y:S01]  /*25d0*/  UMOV UR8, UR9 ;  /* 0x0000000900087c82 */ /* 0x000fe20008000000 */
[----:B---3--:R-:W-:Y:S02]  /*25e0*/  USHF.R.U32.HI UR16, URZ, UR25, UR16 ;  /* 0x00000019ff107299 */ /* 0x008fe40008011610 */
[----:B----4-:R-:W-:Y:S02]  /*25f0*/  UISETP.NE.AND UP2, UPT, UR20, 0x1, UPT ;  /* 0x000000011400788c */ /* 0x010fe4000bf45270 */
[----:B------:R-:W-:Y:S02]  /*2600*/  USHF.R.U32.HI UR8, URZ, UR13, UR8 ;  /* 0x0000000dff087299 */ /* 0x000fe40008011608 */
[----:B------:R-:W-:-:S02]  /*2610*/  USEL UR6, UR39, UR16, !UP0 ;  /* 0x0000001027067287 */ /* 0x000fc4000c000000 */
[----:B------:R-:W-:Y:S02]  /*2620*/  USEL UR8, UR40, UR8, !UP2 ;  /* 0x0000000828087287 */ /* 0x000fe4000d000000 */
[----:B-1----:R-:W-:Y:S01]  /*2630*/  UIMAD.WIDE.U32 UR16, UR6, UR10, URZ ;  /* 0x0000000a061072a5 */ /* 0x002fe2000f8e00ff */
[----:B------:R-:W-:Y:S01]  /*2640*/  UMOV UR4, UR23 ;  /* 0x0000001700047c82 */ /* 0x000fe20008000000 */
[----:B------:R-:W-:Y:S02]  /*2650*/  UIMAD.WIDE.U32 UR18, UR38, UR12, URZ ;  /* 0x0000000c261272a5 */ /* 0x000fe4000f8e00ff */
[----:B------:R-:W-:-:S03]  /*2660*/  UIMAD.WIDE.U32 UR22, UR8, UR10, URZ ;  /* 0x0000000a081672a5 */ /* 0x000fc6000f8e00ff */
[----:B------:R-:W-:Y:S01]  /*2670*/  UMOV UR16, UR17 ;  /* 0x0000001100107c82 */ /* 0x000fe20008000000 */
[----:B------:R-:W-:Y:S02]  /*2680*/  USHF.R.U32.HI UR4, URZ, UR25, UR4 ;  /* 0x00000019ff047299 */ /* 0x000fe40008011604 */
[----:B------:R-:W-:Y:S01]  /*2690*/  @UP3 USHF.R.U32.HI UR6, URZ, UR11, UR16 ;  /* 0x0000000bff063299 */ /* 0x000fe20008011610 */
[----:B------:R-:W-:Y:S01]  /*26a0*/  UMOV UR18, UR19 ;  /* 0x0000001300127c82 */ /* 0x000fe20008000000 */
[----:B------:R-:W-:Y:S01]  /*26b0*/  UMOV UR22, UR23 ;  /* 0x0000001700167c82 */ /* 0x000fe20008000000 */
[----:B------:R-:W-:Y:S02]  /*26c0*/  USHF.R.U32.HI UR13, URZ, UR13, UR18 ;  /* 0x0000000dff0d7299 */ /* 0x000fe40008011612 */
[----:B------:R-:W-:Y:S02]  /*26d0*/  USEL UR4, UR37, UR4, !UP0 ;  /* 0x0000000425047287 */ /* 0x000fe4000c000000 */
[----:B------:R-:W-:-:S02]  /*26e0*/  @UP3 USHF.R.U32.HI UR8, URZ, UR11, UR22 ;  /* 0x0000000bff083299 */ /* 0x000fc40008011616 */
[----:B------:R-:W-:Y:S02]  /*26f0*/  UIMAD UR9, UR42, UR6, URZ ;  /* 0x000000062a0972a4 */ /* 0x000fe4000f8e02ff */
[----:B------:R-:W-:Y:S02]  /*2700*/  USEL UR6, UR38, UR13, !UP2 ;  /* 0x0000000d26067287 */ /* 0x000fe4000d000000 */
[----:B------:R-:W-:Y:S02]  /*2710*/  UIMAD UR12, UR42, UR8, URZ ;  /* 0x000000082a0c72a4 */ /* 0x000fe4000f8e02ff */
[----:B------:R-:W-:Y:S02]  /*2720*/  UISETP.GE.AND UP0, UPT, UR4, UR9, UPT ;  /* 0x000000090400728c */ /* 0x000fe4000bf06270 */
[----:B------:R-:W-:Y:S02]  /*2730*/  UIMAD.WIDE.U32 UR16, UR4, UR10, URZ ;  /* 0x0000000a041072a5 */ /* 0x000fe4000f8e00ff */
[----:B------:R-:W-:-:S02]  /*2740*/  UISETP.GE.OR UP0, UPT, UR6, UR12, UP0 ;  /* 0x0000000c0600728c */ /* 0x000fc40008706670 */
[----:B------:R-:W-:Y:S02]  /*2750*/  UIMAD.WIDE.U32 UR12, UR6, UR10, URZ ;  /* 0x0000000a060c72a5 */ /* 0x000fe4000f8e00ff */
[----:B------:R-:W-:Y:S01]  /*2760*/  UIADD3 UR15, UPT, UPT, -UR4, URZ, URZ ;  /* 0x000000ff040f7290 */ /* 0x000fe2000fffe1ff */
[----:B------:R-:W-:Y:S01]  /*2770*/  UMOV UR10, UR17 ;  /* 0x00000011000a7c82 */ /* 0x000fe20008000000 */
[----:B------:R-:W-:Y:S02]  /*2780*/  UIADD3 UR12, UPT, UPT, -UR6, URZ, URZ ;  /* 0x000000ff060c7290 */ /* 0x000fe4000fffe1ff */
[----:B------:R-:W-:-:S03]  /*2790*/  USHF.R.U32.HI UR10, URZ, UR11, UR10 ;  /* 0x0000000bff0a7299 */ /* 0x000fc6000801160a */
[----:B------:R-:W-:Y:S01]  /*27a0*/  @!UP0 UMOV UR9, UR13 ;  /* 0x0000000d00098c82 */ /* 0x000fe20008000000 */
[----:B------:R-:W-:Y:S02]  /*27b0*/  UIMAD UR15, UR14, UR15, UR37 ;  /* 0x0000000f0e0f72a4 */ /* 0x000fe4000f8e0225 */
[----:B------:R-:W-:Y:S02]  /*27c0*/  USEL UR10, UR4, UR10, !UP3 ;  /* 0x0000000a040a7287 */ /* 0x000fe4000d800000 */
[----:B------:R-:W-:Y:S02]  /*27d0*/  @!UP0 USHF.R.U32.HI UR9, URZ, UR11, UR9 ;  /* 0x0000000bff098299 */ /* 0x000fe40008011609 */
[----:B------:R-:W-:Y:S02]  /*27e0*/  UIADD3 UR11, UPT, UPT, -UR10, URZ, URZ ;  /* 0x000000ff0a0b7290 */ /* 0x000fe4000fffe1ff */
[----:B------:R-:W-:Y:S02]  /*27f0*/  @!UP0 USEL UR9, UR6, UR9, !UP3 ;  /* 0x0000000906098287 */ /* 0x000fe4000d800000 */
[----:B------:R-:W-:-:S02]  /*2800*/  UIMAD UR11, UR42, UR11, UR4 ;  /* 0x0000000b2a0b72a4 */ /* 0x000fc4000f8e0204 */
[----:B------:R-:W-:Y:S02]  /*2810*/  @!UP0 UIADD3 UR10, UPT, UPT, UR10, -UR9, URZ ;  /* 0x800000090a0a8290 */ /* 0x000fe4000fffe0ff */
[----:B------:R-:W-:Y:S02]  /*2820*/  @!UP0 UIMAD UR9, UR11, UR8, UR9 ;  /* 0x000000080b0982a4 */ /* 0x000fe4000f8e0209 */
[----:B------:R-:W-:Y:S02]  /*2830*/  @!UP0 UIMAD UR4, UR42, UR10, UR6 ;  /* 0x0000000a2a0482a4 */ /* 0x000fe4000f8e0206 */
[----:B------:R-:W-:Y:S02]  /*2840*/  UIMAD UR8, UR20, UR12, UR38 ;  /* 0x0000000c140872a4 */ /* 0x000fe4000f8e0226 */
[----:B------:R-:W-:Y:S01]  /*2850*/  UIMAD UR37, UR4, UR14, UR15 ;  /* 0x0000000e042572a4 */ /* 0x000fe2000f8e020f */
[----:B------:R-:W-:Y:S02]  /*2860*/  @!UP0 UMOV UR6, UR9 ;  /* 0x0000000900068c82 */ /* 0x000fe40008000000 */
[----:B------:R-:W-:-:S12]  /*2870*/  UIMAD UR38, UR6, UR20, UR8 ;  /* 0x00000014062672a4 */ /* 0x000fd8000f8e0208 */
.L_x_41:
[----:B------:R-:W3:Y:S02]  /*2880*/  LDCU UR4, c[0x0][0xb30] ;  /* 0x00016600ff0477ac */ /* 0x000ee40008000800 */
[----:B---3--:R-:W-:-:S09]  /*2890*/  UISETP.NE.AND UP0, UPT, UR4, 0x1, UPT ;  /* 0x000000010400788c */ /* 0x008fd2000bf05270 */
[----:B------:R-:W-:Y:S05]  /*28a0*/  BRA.U UP0, `(.L_x_42) ;  /* 0x0000000100447547 */ /* 0x000fea000b800000 */
[----:B------:R-:W3:Y:S01]  /*28b0*/  LDCU.128 UR12, c[0x0][0xb10] ;  /* 0x00016200ff0c77ac */ /* 0x000ee20008000c00 */
[----:B------:R-:W4:Y:S01]  /*28c0*/  LDCU UR16, c[0x0][0xb0c] ;  /* 0x00016180ff1077ac */ /* 0x000f220008000800 */
[----:B------:R-:W1:Y:S01]  /*28d0*/  LDCU UR17, c[0x0][0xb20] ;  /* 0x00016400ff1177ac */ /* 0x000e620008000800 */
[----:B---3--:R-:W-:Y:S02]  /*28e0*/  UIMAD.WIDE.U32 UR10, UR38, UR12, URZ ;  /* 0x0000000c260a72a5 */ /* 0x008fe4000f8e00ff */
[----:B------:R-:W-:Y:S02]  /*28f0*/  UIMAD.WIDE.U32 UR8, UR37, UR15, URZ ;  /* 0x0000000f250872a5 */ /* 0x000fe4000f8e00ff */
[----:B----4-:R-:W-:Y:S02]  /*2900*/  UISETP.NE.AND UP2, UPT, UR16, 0x1, UPT ;  /* 0x000000011000788c */ /* 0x010fe4000bf45270 */
[----:B------:R-:W-:Y:S01]  /*2910*/  UISETP.NE.AND UP0, UPT, UR14, 0x1, UPT ;  /* 0x000000010e00788c */ /* 0x000fe2000bf05270 */
[----:B------:R-:W-:-:S02]  /*2920*/  UMOV UR6, UR11 ;  /* 0x0000000b00067c82 */ /* 0x000fc40008000000 */
[----:B------:R-:W-:Y:S01]  /*2930*/  UMOV UR4, UR9 ;  /* 0x0000000900047c82 */ /* 0x000fe20008000000 */
[----:B------:R-:W-:Y:S02]  /*2940*/  USHF.R.U32.HI UR6, URZ, UR13, UR6 ;  /* 0x0000000dff067299 */ /* 0x000fe40008011606 */
[----:B-1----:R-:W-:Y:S02]  /*2950*/  USHF.R.U32.HI UR4, URZ, UR17, UR4 ;  /* 0x00000011ff047299 */ /* 0x002fe40008011604 */
[----:B------:R-:W-:Y:S02]  /*2960*/  USEL UR6, UR38, UR6, !UP2 ;  /* 0x0000000626067287 */ /* 0x000fe4000d000000 */
[----:B------:R-:W-:-:S04]  /*2970*/  USEL UR4, UR37, UR4, !UP0 ;  /* 0x0000000425047287 */ /* 0x000fc8000c000000 */
[----:B------:R-:W-:Y:S02]  /*2980*/  UIADD3 UR8, UPT, UPT, UR6, -UR4, URZ ;  /* 0x8000000406087290 */ /* 0x000fe4000fffe0ff */
[----:B------:R-:W-:Y:S02]  /*2990*/  UIADD3 UR4, UPT, UPT, -UR6, UR4, URZ ;  /* 0x0000000406047290 */ /* 0x000fe4000fffe1ff */
[----:B------:R-:W-:Y:S02]  /*29a0*/  UIMAD UR37, UR8, UR14, UR37 ;  /* 0x0000000e082572a4 */ /* 0x000fe4000f8e0225 */
[----:B------:R-:W-:-:S12]  /*29b0*/  UIMAD UR38, UR4, UR16, UR38 ;  /* 0x00000010042672a4 */ /* 0x000fd8000f8e0226 */
.L_x_42:
[----:B------:R-:W-:Y:S01]  /*29c0*/  VIADD R11, R11, 0x1 ;  /* 0x000000010b0b7836 */ /* 0x000fe20000000000 */
[----:B------:R-:W-:Y:S01]  /*29d0*/  PLOP3.LUT P1, PT, PT, PT, PT, 0x80, 0x8 ;  /* 0x000000000008781c */ /* 0x000fe20003f2f070 */
[----:B------:R-:W-:Y:S02]  /*29e0*/  UIADD3 UR20, UPT, UPT, UR38, UR62, URZ ;  /* 0x0000003e26147290 */ /* 0x000fe4000fffe0ff */
[----:B------:R-:W-:Y:S01]  /*29f0*/  UIADD3 UR30, UPT, UPT, UR37, UR59, URZ ;  /* 0x0000003b251e7290 */ /* 0x000fe2000fffe0ff */
[----:B------:R-:W-:-:S04]  /*2a00*/  ISETP.NE.AND P0, PT, R11, 0x2, PT ;  /* 0x000000020b00780c */ /* 0x000fc80003f05270 */
[----:B------:R-:W-:Y:S02]  /*2a10*/  SEL R3, RZ, 0x1, P0 ;  /* 0x00000001ff037807 */ /* 0x000fe40000000000 */
[----:B------:R-:W-:Y:S02]  /*2a20*/  SEL R11, R11, RZ, P0 ;  /* 0x000000ff0b0b7207 */ /* 0x000fe40000000000 */
[----:B------:R-:W-:Y:S01]  /*2a30*/  LOP3.LUT R10, R10, R3, RZ, 0x3c, !PT ;  /* 0x000000030a0a7212 */ /* 0x000fe200078e3cff */
[----:B------:R-:W-:Y:S06]  /*2a40*/  BRA.U UP1, `(.L_x_43) ;  /* 0xfffffff1015c7547 */ /* 0x000fec000b83ffff */
[----:B------:R-:W-:Y:S01]  /*2a50*/  UIADD3 UR7, UPT, UPT, UR7, 0x110, URZ ;  /* 0x0000011007077890 */ /* 0x000fe2000fffe0ff */
[----:B------:R-:W-:-:S03]  /*2a60*/  SHF.L.U32 R3, R12, 0x1f, RZ ;  /* 0x0000001f0c037819 */ /* 0x000fc600000006ff */
[----:B------:R-:W-:-:S09]  /*2a70*/  ULEA UR4, UR5, UR7, 0x3 ;  /* 0x0000000705047291 */ /* 0x000fd2000f8e18ff */
[----:B------:R-:W3:Y:S02]  /*2a80*/  SYNCS.PHASECHK.TRANS64.TRYWAIT P0, [UR4], R3 ;  /* 0x00000003ff0075a7 */ /* 0x000ee40008001104 */
[----:B---3--:R-:W-:Y:S05]  /*2a90*/  @!P0 BRA `(.L_x_44) ;  /* 0x0000006000bc8947 */ /* 0x008fea0003800000 */
.L_x_148:
[----:B------:R-:W-:-:S04]  /*2aa0*/  UIADD3 UR4, UPT, UPT, UR5, 0x1, URZ ;  /* 0x0000000105047890 */ /* 0x000fc8000fffe0ff */
[----:B------:R-:W-:-:S04]  /*2ab0*/  UISETP.NE.AND UP0, UPT, UR4, 0x22, UPT ;  /* 0x000000220400788c */ /* 0x000fc8000bf05270 */
[----:B------:R-:W-:Y:S02]  /*2ac0*/  USEL UR6, URZ, 0x1, UP0 ;  /* 0x00000001ff067887 */ /* 0x000fe40008000000 */
[----:B------:R-:W-:-:S04]  /*2ad0*/  USEL UR4, UR4, URZ, UP0 ;  /* 0x000000ff04047287 */ /* 0x000fc80008000000 */
[----:B------:R-:W-:Y:S01]  /*2ae0*/  ULEA UR5, UR4, UR7, 0x3 ;  /* 0x0000000704057291 */ /* 0x000fe2000f8e18ff */
[----:B------:R-:W-:-:S04]  /*2af0*/  LOP3.LUT R2, R12, UR6, RZ, 0x3c, !PT ;  /* 0x000000060c027c12 */ /* 0x000fc8000f8e3cff */
[----:B-1----:R-:W-:-:S04]  /*2b00*/  SHF.L.U32 R3, R2, 0x1f, RZ ;  /* 0x0000001f02037819 */ /* 0x002fc800000006ff */
[----:B------:R-:W1:Y:S02]  /*2b10*/  SYNCS.PHASECHK.TRANS64.TRYWAIT P0, [UR5], R3 ;  /* 0x00000003ff0075a7 */ /* 0x000e640008001105 */
[----:B-1----:R-:W-:Y:S05]  /*2b20*/  @!P0 BRA `(.L_x_45) ;  /* 0x0000006000b08947 */ /* 0x002fea0003800000 */
.L_x_150:
        /* <DEDUP_REMOVED lines=9> */
.L_x_152:
        /* <DEDUP_REMOVED lines=9> */
.L_x_154:
        /* <DEDUP_REMOVED lines=9> */
.L_x_156:
        /* <DEDUP_REMOVED lines=9> */
.L_x_158:
        /* <DEDUP_REMOVED lines=9> */
.L_x_160:
        /* <DEDUP_REMOVED lines=9> */
.L_x_162:
        /* <DEDUP_REMOVED lines=9> */
.L_x_164:
        /* <DEDUP_REMOVED lines=9> */
.L_x_166:
        /* <DEDUP_REMOVED lines=9> */
.L_x_168:
        /* <DEDUP_REMOVED lines=9> */
.L_x_170:
        /* <DEDUP_REMOVED lines=9> */
.L_x_172:
        /* <DEDUP_REMOVED lines=9> */
.L_x_174:
        /* <DEDUP_REMOVED lines=9> */
.L_x_176:
        /* <DEDUP_REMOVED lines=9> */
.L_x_178:
        /* <DEDUP_REMOVED lines=9> */
.L_x_180:
        /* <DEDUP_REMOVED lines=9> */
.L_x_182:
        /* <DEDUP_REMOVED lines=9> */
.L_x_184:
        /* <DEDUP_REMOVED lines=9> */
.L_x_186:
        /* <DEDUP_REMOVED lines=9> */
.L_x_188:
        /* <DEDUP_REMOVED lines=9> */
.L_x_190:
        /* <DEDUP_REMOVED lines=9> */
.L_x_192:
        /* <DEDUP_REMOVED lines=9> */
.L_x_194:
        /* <DEDUP_REMOVED lines=9> */
.L_x_196:
        /* <DEDUP_REMOVED lines=9> */
.L_x_198:
        /* <DEDUP_REMOVED lines=9> */
.L_x_200:
        /* <DEDUP_REMOVED lines=9> */
.L_x_202:
        /* <DEDUP_REMOVED lines=9> */
.L_x_204:
        /* <DEDUP_REMOVED lines=9> */
.L_x_206:
        /* <DEDUP_REMOVED lines=9> */
.L_x_208:
        /* <DEDUP_REMOVED lines=9> */
.L_x_210:
        /* <DEDUP_REMOVED lines=9> */
.L_x_212:
[----:B------:R-:W-:-:S04]  /*3ca0*/  UIADD3 UR4, UPT, UPT, UR4, 0x1, URZ ;  /* 0x0000000104047890 */ /* 0x000fc8000fffe0ff */
[----:B------:R-:W-:-:S04]  /*3cb0*/  UISETP.NE.AND UP0, UPT, UR4, 0x22, UPT ;  /* 0x000000220400788c */ /* 0x000fc8000bf05270 */
[----:B------:R-:W-:Y:S02]  /*3cc0*/  USEL UR5, URZ, 0x1, UP0 ;  /* 0x00000001ff057887 */ /* 0x000fe40008000000 */
[----:B------:R-:W-:-:S04]  /*3cd0*/  USEL UR4, UR4, URZ, UP0 ;  /* 0x000000ff04047287 */ /* 0x000fc80008000000 */
[----:B------:R-:W-:Y:S01]  /*3ce0*/  ULEA UR4, UR4, UR7, 0x3 ;  /* 0x0000000704047291 */ /* 0x000fe2000f8e18ff */
[----:B-1----:R-:W-:-:S04]  /*3cf0*/  LOP3.LUT R3, R2, UR5, RZ, 0x3c, !PT ;  /* 0x0000000502037c12 */ /* 0x002fc8000f8e3cff */
[----:B------:R-:W-:Y:S01]  /*3d00*/  SHF.L.U32 R3, R3, 0x1f, RZ ;  /* 0x0000001f03037819 */ /* 0x000fe200000006ff */
[----:B------:R-:W-:-:S07]  /*3d10*/  IMAD.U32 R0, RZ, RZ, UR4 ;  /* 0x00000004ff007e24 */ /* 0x000fce000f8e00ff */
.L_x_77:
[----:B-1----:R1:W3:Y:S02]  /*3d20*/  SYNCS.PHASECHK.TRANS64.TRYWAIT P0, [R0+URZ], R3 ;  /* 0x00000003000075a7 */ /* 0x0022e400080011ff */
[----:B---3--:R-:W-:Y:S05]  /*3d30*/  @!P0 NANOSLEEP.SYNCS 0x989680 ;  /* 0x009896800000895d */ /* 0x008fea0003900000 */
[----:B------:R-:W3:Y:S02]  /*3d40*/  @!P0 SYNCS.PHASECHK.TRANS64 P0, [R0+URZ], R3 ;  /* 0x00000003000085a7 */ /* 0x000ee400080010ff */
[----:B--23--:R-:W-:Y:S05]  /*3d50*/  @P0 EXIT ;  /* 0x000000000000094d */ /* 0x00cfea0003800000 */
[----:B------:R-:W-:Y:S05]  /*3d60*/  BRA `(.L_x_77) ;  /* 0xfffffffc00ec7947 */ /* 0x000fea000383ffff */
.L_x_23:
[----:B------:R-:W2:Y:S02]  /*3d70*/  S2UR UR4, SR_CgaCtaId ;  /* 0x00000000000479c3 */ /* 0x000ea40000008800 */
[----:B--2---:R-:W-:-:S04]  /*3d80*/  UISETP.NE.AND UP0, UPT, UR4, URZ, UPT ;  /* 0x000000ff0400728c */ /* 0x004fc8000bf05270 */
[----:B------:R-:W-:-:S09]  /*3d90*/  UISETP.NE.OR UP0, UPT, UR18, 0x1, UP0 ;  /* 0x000000011200788c */ /* 0x000fd20008705670 */
[----:B------:R-:W-:Y:S05]  /*3da0*/  BRA.U UP0, `(.L_x_78) ;  /* 0x00000005004c7547 */ /* 0x000fea000b800000 */
[----:B------:R-:W2:Y:S01]  /*3db0*/  S2UR UR5, SR_CgaCtaId ;  /* 0x00000000000579c3 */ /* 0x000ea20000008800 */
[----:B------:R-:W-:Y:S01]  /*3dc0*/  UMOV UR4, 0x400 ;  /* 0x0000040000047882 */ /* 0x000fe20000000000 */
[----:B------:R-:W-:Y:S01]  /*3dd0*/  ISETP.GE.U32.AND P2, PT, R0, 0x2, PT ;  /* 0x000000020000780c */ /* 0x000fe20003f46070 */
[----:B------:R-:W-:Y:S01]  /*3de0*/  IMAD.MOV.U32 R12, RZ, RZ, 0x1 ;  /* 0x00000001ff0c7424 */ /* 0x000fe200078e00ff */
[----:B------:R-:W-:Y:S02]  /*3df0*/  CS2R R10, SRZ ;  /* 0x00000000000a7805 */ /* 0x000fe4000001ff00 */
[----:B------:R-:W-:Y:S01]  /*3e00*/  CS2R R8, SRZ ;  /* 0x0000000000087805 */ /* 0x000fe2000001ff00 */
[----:B--2---:R-:W-:-:S03]  /*3e10*/  ULEA UR6, UR5, UR4, 0x18 ;  /* 0x0000000405067291 */ /* 0x004fc6000f8ec0ff */
[----:B------:R-:W-:-:S09]  /*3e20*/  UMOV UR5, URZ ;  /* 0x000000ff00057c82 */ /* 0x000fd20008000000 */
.L_x_82:
[----:B------:R-:W-:Y:S02]  /*3e30*/  LEA R2, R8, UR6, 0x3 ;  /* 0x0000000608027c11 */ /* 0x000fe4000f8e18ff */
[----:B------:R-:W-:-:S03]  /*3e40*/  SHF.L.U32 R5, R9, 0x1f, RZ ;  /* 0x0000001f09057819 */ /* 0x000fc600000006ff */
[----:B------:R-:W-:Y:S01]  /*3e50*/  VIADD R4, R2, 0x2c0 ;  /* 0x000002c002047836 */ /* 0x000fe20000000000 */
[----:B------:R-:W2:Y:S02]  /*3e60*/  SYNCS.PHASECHK.TRANS64.TRYWAIT P0, [R2+URZ+0x2b0], R5 ;  /* 0x0002b005020075a7 */ /* 0x000ea400080011ff */
[----:B--2---:R-:W-:Y:S05]  /*3e70*/  @!P0 BRA `(.L_x_79) ;  /* 0x0000005800dc8947 */ /* 0x004fea0003800000 */
.L_x_213:
[----:B------:R-:W-:Y:S01]  /*3e80*/  ULEA UR4, UR5, UR6, 0x3 ;  /* 0x0000000605047291 */ /* 0x000fe2000f8e18ff */
[----:B------:R-:W-:Y:S02]  /*3e90*/  PRMT R4, RZ, 0x654, R4 ;  /* 0x00000654ff047816 */ /* 0x000fe40000000004 */
[----:B--2---:R-:W-:Y:S01]  /*3ea0*/  SHF.L.U32 R5, R12, 0x1f, RZ ;  /* 0x0000001f0c057819 */ /* 0x004fe200000006ff */
[----:B------:R-:W-:Y:S01]  /*3eb0*/  UIADD3 UR7, UPT, UPT, UR4, 0x250, URZ ;  /* 0x0000025004077890 */ /* 0x000fe2000fffe0ff */
[----:B------:R2:W-:Y:S05]  /*3ec0*/  SYNCS.ARRIVE.TRANS64.RED.A1T0 RZ, [R4+URZ], RZ ;  /* 0x000000ff04ff79a7 */ /* 0x0005ea00081004ff */
[----:B------:R-:W-:Y:S01]  /*3ed0*/  IMAD.U32 R7, RZ, RZ, UR7 ;  /* 0x00000007ff077e24 */ /* 0x000fe2000f8e00ff */
[----:B------:R-:W3:Y:S04]  /*3ee0*/  SYNCS.PHASECHK.TRANS64.TRYWAIT P0, [UR4+0x260], R5 ;  /* 0x00026005ff0075a7 */ /* 0x000ee80008001104 */
[----:B------:R-:W-:Y:S01]  /*3ef0*/  PRMT R6, R0, 0x654, R7 ;  /* 0x0000065400067816 */ /* 0x000fe20000000007 */
[----:B--2---:R-:W-:Y:S01]  /*3f00*/  @!P2 IMAD.MOV.U32 R4, RZ, RZ, 0x10 ;  /* 0x00000010ff04a424 */ /* 0x004fe200078e00ff */
[----:B---3--:R-:W-:Y:S06]  /*3f10*/  @!P0 BRA `(.L_x_80) ;  /* 0x0000005800c88947 */ /* 0x008fec0003800000 */
.L_x_215:
[----:B------:R-:W-:Y:S01]  /*3f20*/  ULEA UR8, UR5, UR6, 0x4 ;  /* 0x0000000605087291 */ /* 0x000fe2000f8e20ff */
[----:B------:R-:W-:Y:S01]  /*3f30*/  SEL R3, R6, R3, !P2 ;  /* 0x0000000306037207 */ /* 0x000fe20005000000 */
[----:B------:R-:W-:Y:S01]  /*3f40*/  UIADD3 UR9, UPT, UPT, UR4, 0x250, URZ ;  /* 0x0000025004097890 */ /* 0x000fe2000fffe0ff */
[----:B--2---:R-:W-:Y:S01]  /*3f50*/  LEA R2, R11, UR6, 0x3 ;  /* 0x000000060b027c11 */ /* 0x004fe2000f8e18ff */
[----:B------:R-:W-:Y:S01]  /*3f60*/  UIADD3 UR8, UPT, UPT, UR8, 0x2e0, URZ ;  /* 0x000002e008087890 */ /* 0x000fe2000fffe0ff */
[----:B------:R-:W-:Y:S01]  /*3f70*/  SHF.L.U32 R5, R10, 0x1f, RZ ;  /* 0x0000001f0a057819 */ /* 0x000fe200000006ff */
[----:B------:R2:W-:Y:S01]  /*3f80*/  @!P2 SYNCS.ARRIVE.TRANS64.RED RZ, [R3+URZ], R4 ;  /* 0x0000000403ffa9a7 */ /* 0x0005e200080004ff */
[----:B------:R-:W-:Y:S01]  /*3f90*/  UIADD3 UR4, UPT, UPT, UR5, 0x1, URZ ;  /* 0x0000000105047890 */ /* 0x000fe2000fffe0ff */
[----:B------:R-:W-:-:S03]  /*3fa0*/  VIADD R8, R8, 0x1 ;  /* 0x0000000108087836 */ /* 0x000fc60000000000 */
[----:B------:R-:W-:Y:S02]  /*3fb0*/  UISETP.NE.AND UP0, UPT, UR4, 0x2, UPT ;  /* 0x000000020400788c */ /* 0x000fe4000bf05270 */
[----:B------:R-:W-:Y:S06]  /*3fc0*/  UGETNEXTWORKID.BROADCAST [UR8], [UR9] ;  /* 0x00000000080073ca */ /* 0x000fec0008000100 */
[----:B------:R-:W-:Y:S01]  /*3fd0*/  USEL UR7, URZ, 0x1, UP0 ;  /* 0x00000001ff077887 */ /* 0x000fe20008000000 */
[----:B------:R-:W-:Y:S01]  /*3fe0*/  ISETP.NE.AND P0, PT, R8, 0x2, PT ;  /* 0x000000020800780c */ /* 0x000fe20003f05270 */
[----:B------:R-:W-:Y:S01]  /*3ff0*/  USEL UR5, UR4, URZ, UP0 ;  /* 0x000000ff04057287 */ /* 0x000fe20008000000 */
[----:B------:R-:W3:Y:S03]  /*4000*/  SYNCS.PHASECHK.TRANS64.TRYWAIT P1, [R2+URZ+0x250], R5 ;  /* 0x00025005020075a7 */ /* 0x000ee600080211ff */
[----:B------:R-:W-:Y:S01]  /*4010*/  LOP3.LUT R12, R12, UR7, RZ, 0x3c, !PT ;  /* 0x000000070c0c7c12 */ /* 0x000fe2000f8e3cff */
[----:B--23--:R-:W-:Y:S07]  /*4020*/  @!P1 BRA `(.L_x_81) ;  /* 0x00000058009c9947 */ /* 0x00cfee0003800000 */
.L_x_216:
[C---:B------:R-:W-:Y:S01]  /*4030*/  LEA R4, R11.reuse, UR6, 0x4 ;  /* 0x000000060b047c11 */ /* 0x040fe2000f8e20ff */
[----:B--2---:R-:W-:Y:S01]  /*4040*/  VIADD R2, R2, 0x260 ;  /* 0x0000026002027836 */ /* 0x004fe20000000000 */
[----:B------:R-:W-:Y:S01]  /*4050*/  SEL R8, R8, RZ, P0 ;  /* 0x000000ff08087207 */ /* 0x000fe20000000000 */
[----:B------:R-:W-:-:S03]  /*4060*/  VIADD R11, R11, 0x1 ;  /* 0x000000010b0b7836 */ /* 0x000fc60000000000 */
[----:B------:R-:W2:Y:S01]  /*4070*/  LDS.128 R4, [R4+0x2e0] ;  /* 0x0002e00004047984 */ /* 0x000ea20000000c00 */
[----:B------:R-:W-:Y:S02]  /*4080*/  PRMT R2, RZ, 0x654, R2 ;  /* 0x00000654ff027816 */ /* 0x000fe40000000002 */
[C---:B------:R-:W-:Y:S01]  /*4090*/  ISETP.NE.AND P1, PT, R11.reuse, 0x2, PT ;  /* 0x000000020b00780c */ /* 0x040fe20003f25270 */
[----:B------:R-:W-:Y:S01]  /*40a0*/  @!PT LDS RZ, [RZ] ;  /* 0x00000000fffff984 */ /* 0x000fe20000000800 */
[----:B------:R-:W-:Y:S01]  /*40b0*/  @!PT LDS RZ, [RZ] ;  /* 0x00000000fffff984 */ /* 0x000fe20000000800 */
[----:B------:R-:W-:Y:S01]  /*40c0*/  @!PT LDS RZ, [RZ] ;  /* 0x00000000fffff984 */ /* 0x000fe20000000800 */
[----:B------:R-:W-:Y:S01]  /*40d0*/  @!PT LDS RZ, [RZ] ;  /* 0x00000000fffff984 */ /* 0x000fe20000000800 */
[----:B------:R3:W-:Y:S06]  /*40e0*/  MEMBAR.ALL.CTA ;  /* 0x0000000000007992 */ /* 0x0007ec0000008000 */
[----:B---3--:R-:W3:Y:S01]  /*40f0*/  FENCE.VIEW.ASYNC.S ;  /* 0x00000000000073c6 */ /* 0x008ee20000000000 */
[----:B------:R-:W-:Y:S01]  /*4100*/  SEL R11, R11, RZ, P1 ;  /* 0x000000ff0b0b7207 */ /* 0x000fe20000800000 */
[----:B---3--:R3:W-:Y:S01]  /*4110*/  SYNCS.ARRIVE.TRANS64.RED.A1T0 RZ, [R2+URZ], RZ ;  /* 0x000000ff02ff79a7 */ /* 0x0087e200081004ff */
[----:B--2---:R-:W-:-:S02]  /*4120*/  LOP3.LUT P3, RZ, R6, 0x1, RZ, 0xc0, !PT ;  /* 0x0000000106ff7812 */ /* 0x004fc4000786c0ff */
[----:B------:R-:W-:-:S04]  /*4130*/  SEL R5, RZ, 0x1, P1 ;  /* 0x00000001ff057807 */ /* 0x000fc80000800000 */
[----:B------:R-:W-:Y:S02]  /*4140*/  LOP3.LUT R10, R10, R5, RZ, 0x3c, !PT ;  /* 0x000000050a0a7212 */ /* 0x000fe400078e3cff */
[----:B---3--:R-:W-:-:S04]  /*4150*/  SEL R2, RZ, 0x1, P0 ;  /* 0x00000001ff027807 */ /* 0x008fc80000000000 */
[----:B------:R-:W-:Y:S01]  /*4160*/  LOP3.LUT R9, R9, R2, RZ, 0x3c, !PT ;  /* 0x0000000209097212 */ /* 0x000fe200078e3cff */
[----:B------:R-:W-:Y:S06]  /*4170*/  @P3 BRA `(.L_x_82) ;  /* 0xfffffffc002c3947 */ /* 0x000fec000383ffff */
[----:B------:R-:W-:Y:S01]  /*4180*/  ULEA UR4, UR5, UR6, 0x3 ;  /* 0x0000000605047291 */ /* 0x000fe2000f8e18ff */
[----:B------:R-:W-:-:S08]  /*4190*/  SHF.L.U32 R3, R12, 0x1f, RZ ;  /* 0x0000001f0c037819 */ /* 0x000fd000000006ff */
[----:B------:R-:W2:Y:S02]  /*41a0*/  SYNCS.PHASECHK.TRANS64 P0, [UR4+0x260], R3 ;  /* 0x00026003ff0075a7 */ /* 0x000ea40008001004 */
[----:B--2---:R-:W-:Y:S05]  /*41b0*/  @P0 BRA `(.L_x_83) ;  /* 0x0000000000080947 */ /* 0x004fea0003800000 */
[----:B------:R-:W2:Y:S02]  /*41c0*/  SYNCS.PHASECHK.TRANS64.TRYWAIT P0, [UR4+0x260], R3 ;  /* 0x00026003ff0075a7 */ /* 0x000ea40008001104 */
[----:B--2---:R-:W-:Y:S05]  /*41d0*/  @!P0 BRA `(.L_x_84) ;  /* 0x0000005800448947 */ /* 0x004fea0003800000 */
.L_x_83:
[----:B------:R-:W-:-:S04]  /*41e0*/  UIADD3 UR7, UPT, UPT, UR5, 0x1, URZ ;  /* 0x0000000105077890 */ /* 0x000fc8000fffe0ff */
[----:B------:R-:W-:-:S04]  /*41f0*/  UISETP.NE.AND UP0, UPT, UR7, 0x2, UPT ;  /* 0x000000020700788c */ /* 0x000fc8000bf05270 */
[----:B------:R-:W-:Y:S02]  /*4200*/  USEL UR8, URZ, 0x1, UP0 ;  /* 0x00000001ff087887 */ /* 0x000fe40008000000 */
[----:B------:R-:W-:-:S04]  /*4210*/  USEL UR7, UR7, URZ, UP0 ;  /* 0x000000ff07077287 */ /* 0x000fc80008000000 */
[----:B------:R-:W-:Y:S01]  /*4220*/  ULEA UR7, UR7, UR6, 0x3 ;  /* 0x0000000607077291 */ /* 0x000fe2000f8e18ff */
[----:B--2---:R-:W-:-:S04]  /*4230*/  LOP3.LUT R3, R12, UR8, RZ, 0x3c, !PT ;  /* 0x000000080c037c12 */ /* 0x004fc8000f8e3cff */
[----:B------:R-:W-:-:S04]  /*4240*/  SHF.L.U32 R0, R3, 0x1f, RZ ;  /* 0x0000001f03007819 */ /* 0x000fc800000006ff */
[----:B------:R-:W2:Y:S02]  /*4250*/  SYNCS.PHASECHK.TRANS64 P0, [UR7+0x260], R0 ;  /* 0x00026000ff0075a7 */ /* 0x000ea40008001007 */
[----:B-12---:R-:W-:Y:S05]  /*4260*/  @P0 EXIT ;  /* 0x000000000000094d */ /* 0x006fea0003800000 */
[----:B------:R-:W-:Y:S02]  /*4270*/  SHF.L.U32 R3, R3, 0x1f, RZ ;  /* 0x0000001f03037819 */ /* 0x000fe400000006ff */
[----:B------:R-:W-:-:S07]  /*4280*/  MOV R0, UR7 ;  /* 0x0000000700007c02 */ /* 0x000fce0008000f00 */
.L_x_85:
[----:B-1----:R1:W2:Y:S02]  /*4290*/  SYNCS.PHASECHK.TRANS64.TRYWAIT P0, [R0+URZ+0x260], R3 ;  /* 0x00026003000075a7 */ /* 0x0022a400080011ff */
[----:B--2---:R-:W-:Y:S05]  /*42a0*/  @!P0 NANOSLEEP.SYNCS 0x989680 ;  /* 0x009896800000895d */ /* 0x004fea0003900000 */
[----:B------:R-:W2:Y:S02]  /*42b0*/  @!P0 SYNCS.PHASECHK.TRANS64 P0, [R0+URZ+0x260], R3 ;  /* 0x00026003000085a7 */ /* 0x000ea400080010ff */
[----:B--2---:R-:W-:Y:S05]  /*42c0*/  @P0 EXIT ;  /* 0x000000000000094d */ /* 0x004fea0003800000 */
[----:B------:R-:W-:Y:S05]  /*42d0*/  BRA `(.L_x_85) ;  /* 0xfffffffc00ec7947 */ /* 0x000fea000383ffff */
.L_x_78:
[----:B------:R-:W-:Y:S05]  /*42e0*/  BRA.U UP5, `(.L_x_86) ;  /* 0x0000000d05847547 */ /* 0x000fea000b800000 */
[----:B------:R-:W2:Y:S01]  /*42f0*/  S2UR UR7, SR_CgaCtaId ;  /* 0x00000000000779c3 */ /* 0x000ea20000008800 */
[----:B------:R-:W-:Y:S01]  /*4300*/  UMOV UR4, 0x40 ;  /* 0x0000004000047882 */ /* 0x000fe20000000000 */
[----:B------:R-:W-:Y:S01]  /*4310*/  NOP ;  /* 0x0000000000007918 */ /* 0x000fe20000000000 */
[----:B------:R-:W-:Y:S01]  /*4320*/  UMOV UR6, 0x400 ;  /* 0x0000040000067882 */ /* 0x000fe20000000000 */
[----:B--2---:R-:W-:Y:S02]  /*4330*/  ULEA UR5, UR7, UR4, 0x18 ;  /* 0x0000000407057291 */ /* 0x004fe4000f8ec0ff */
[----:B------:R-:W-:-:S07]  /*4340*/  ULEA UR6, UR7, UR6, 0x18 ;  /* 0x0000000607067291 */ /* 0x000fce000f8ec0ff */
[----:B------:R-:W2:Y:S02]  /*4350*/  LDS.U8 R0, [UR5+0x1c] ;  /* 0x00001c05ff007984 */ /* 0x000ea40008000000 */
[----:B--2---:R-:W-:-:S13]  /*4360*/  ISETP.NE.AND P0, PT, R0, RZ, PT ;  /* 0x000000ff0000720c */ /* 0x004fda0003f05270 */
[----:B------:R-:W-:Y:S05]  /*4370*/  @P0 BRA `(.L_x_87) ;  /* 0x0000000000580947 */ /* 0x000fea0003800000 */
[----:B------:R-:W-:-:S13]  /*4380*/  ELECT P0, URZ, PT ;  /* 0x0000000000ff782f */ /* 0x000fda0003800000 */
[----:B------:R-:W-:Y:S05]  /*4390*/  @!P0 BRA `(.L_x_88) ;  /* 0x0000000000608947 */ /* 0x000fea0003800000 */
[----:B------:R-:W-:Y:S01]  /*43a0*/  UMOV UR4, 0x10 ;  /* 0x0000001000047882 */ /* 0x000fe20000000000 */
[----:B------:R-:W-:Y:S01]  /*43b0*/  HFMA2 R0, -RZ, RZ, 0, 5.9604644775390625e-08 ;  /* 0x00000001ff007431 */ /* 0x000fe200000001ff */
[----:B------:R-:W-:-:S03]  /*43c0*/  MOV R3, 0xffff ;  /* 0x0000ffff00037802 */ /* 0x000fc60000000f00 */
[----:B------:R-:W-:Y:S04]  /*43d0*/  DEPBAR.LE SB2, 0x36 ;  /* 0x0000ad800000791a */ /* 0x000fe80000000000 */
[----:B------:R-:W2:Y:S02]  /*43e0*/  UTCATOMSWS.FIND_AND_SET.ALIGN UP0, UR4, UR4 ;  /* 0x00000004000475e3 */ /* 0x000ea40008000800 */
[----:B--2---:R-:W-:Y:S01]  /*43f0*/  MOV R4, UR4 ;  /* 0x0000000400047c02 */ /* 0x004fe20008000f00 */
[----:B------:R-:W-:Y:S06]  /*4400*/  BRA.U UP0, `(.L_x_89) ;  /* 0x0000000100187547 */ /* 0x000fec000b800000 */
.L_x_90:
[----:B------:R-:W-:Y:S05]  /*4410*/  NANOSLEEP 0x64 ;  /* 0x000000640000795d */ /* 0x000fea0003800000 */
[----:B------:R-:W-:-:S05]  /*4420*/  UMOV UR4, 0x10 ;  /* 0x0000001000047882 */ /* 0x000fca0000000000 */
[----:B------:R-:W-:Y:S04]  /*4430*/  DEPBAR.LE SB2, 0x36 ;  /* 0x0000ad800000791a */ /* 0x000fe80000000000 */
[----:B------:R-:W2:Y:S02]  /*4440*/  UTCATOMSWS.FIND_AND_SET.ALIGN UP0, UR4, UR4 ;  /* 0x00000004000475e3 */ /* 0x000ea40008000800 */
[----:B--2---:R-:W-:Y:S01]  /*4450*/  MOV R4, UR4 ;  /* 0x0000000400047c02 */ /* 0x004fe20008000f00 */
[----:B------:R-:W-:Y:S05]  /*4460*/  BRA.U !UP0, `(.L_x_90) ;  /* 0xfffffffd08e87547 */ /* 0x000fea000b83ffff */
.L_x_89:
[-C--:B------:R-:W-:Y:S02]  /*4470*/  SHF.L.U32 R3, R3, R4.reuse, RZ ;  /* 0x0000000403037219 */ /* 0x080fe400000006ff */
[----:B------:R-:W-:Y:S01]  /*4480*/  SHF.L.U32 R0, R0, R4, RZ ;  /* 0x0000000400007219 */ /* 0x000fe200000006ff */
[----:B------:R-:W-:Y:S02]  /*4490*/  IMAD.SHL.U32 R4, R4, 0x20, RZ ;  /* 0x0000002004047824 */ /* 0x000fe400078e00ff */
[----:B------:R2:W-:Y:S04]  /*44a0*/  ATOMS.OR RZ, [UR5+0x14], R3 ;  /* 0x00001403ffff798c */ /* 0x0005e8000b000005 */
[----:B------:R2:W-:Y:S04]  /*44b0*/  ATOMS.OR RZ, [UR5+0x18], R0 ;  /* 0x00001800ffff798c */ /* 0x0005e8000b000005 */
[----:B------:R2:W-:Y:S01]  /*44c0*/  STS [UR6+0x300], R4 ;  /* 0x00030004ff007988 */ /* 0x0005e20008000806 */
[----:B------:R-:W-:Y:S05]  /*44d0*/  BRA `(.L_x_88) ;  /* 0x0000000000107947 */ /* 0x000fea0003800000 */
.L_x_87:
[----:B------:R-:W-:Y:S02]  /*44e0*/  MOV R0, 0xffffffff ;  /* 0xffffffff00007802 */ /* 0x000fe40000000f00 */
[----:B------:R-:W-:-:S03]  /*44f0*/  MOV R4, 0x4520 ;  /* 0x0000452000047802 */ /* 0x000fc60000000f00 */
[----:B------:R2:W-:Y:S04]  /*4500*/  STS [UR6+0x300], R0 ;  /* 0x00030000ff007988 */ /* 0x0005e80008000806 */
[----:B-12--5:R-:W-:Y:S05]  /*4510*/  CALL.REL.NOINC `($__internal_1_$__cuda_sm10x_tcgen05_guardrail_trap_phase_invalid_during_alloc) ;  /* 0x0000005c00007944 */ /* 0x026fea0003c00000 */
.L_x_88:
[----:B------:R-:W-:Y:S05]  /*4520*/  WARPSYNC.ALL ;  /* 0x0000000000007948 */ /* 0x000fea0003800000 */
[----:B------:R-:W3:Y:S01]  /*4530*/  S2UR UR4, SR_CgaCtaId ;  /* 0x00000000000479c3 */ /* 0x000ee20000008800 */
[----:B------:R-:W-:Y:S01]  /*4540*/  UMOV UR13, 0x400 ;  /* 0x00000400000d7882 */ /* 0x000fe20000000000 */
[----:B------:R-:W-:-:S06]  /*4550*/  NOP ;  /* 0x0000000000007918 */ /* 0x000fcc0000000000 */
[----:B------:R-:W-:Y:S06]  /*4560*/  BAR.ARV 0x6, 0xa0 ;  /* 0x0182800000007b1d */ /* 0x000fec0000002000 */
[----:B------:R-:W4:Y:S01]  /*4570*/  LDCU UR5, c[0x0][0x38c] ;  /* 0x00007180ff0577ac */ /* 0x000f220008000800 */
[----:B------:R-:W-:Y:S01]  /*4580*/  LOP3.LUT R2, R2, 0xffff, RZ, 0xc0, !PT ;  /* 0x0000ffff02027812 */ /* 0x000fe200078ec0ff */
[----:B------:R-:W-:Y:S01]  /*4590*/  IMAD.MOV.U32 R11, RZ, RZ, 0x1 ;  /* 0x00000001ff0b7424 */ /* 0x000fe200078e00ff */
[----:B------:R-:W-:Y:S01]  /*45a0*/  CS2R R8, SRZ ;  /* 0x0000000000087805 */ /* 0x000fe2000001ff00 */
[----:B------:R-:W1:Y:S01]  /*45b0*/  LDCU UR8, c[0x0][0x38c] ;  /* 0x00007180ff0877ac */ /* 0x000e620008000800 */
[----:B------:R-:W-:Y:S01]  /*45c0*/  R2UR UR15, R2 ;  /* 0x00000000020f72ca */ /* 0x000fe200000e0000 */
[----:B------:R-:W-:Y:S01]  /*45d0*/  IMAD.MOV.U32 R10, RZ, RZ, RZ ;  /* 0x000000ffff0a7224 */ /* 0x000fe200078e00ff */
[----:B------:R-:W-:Y:S01]  /*45e0*/  UMOV UR18, URZ ;  /* 0x000000ff00127c82 */ /* 0x000fe20008000000 */
[----:B------:R-:W-:Y:S01]  /*45f0*/  UMOV UR10, URZ ;  /* 0x000000ff000a7c82 */ /* 0x000fe20008000000 */
[----:B---3--:R-:W-:Y:S01]  /*4600*/  ULEA UR13, UR4, UR13, 0x18 ;  /* 0x0000000d040d7291 */ /* 0x008fe2000f8ec0ff */
[----:B------:R-:W-:Y:S01]  /*4610*/  UMOV UR20, 0x0 ;  /* 0x0000000000147882 */ /* 0x000fe20000000000 */
[----:B------:R-:W-:-:S02]  /*4620*/  UMOV UR21, 0x4200490 ;  /* 0x0420049000157882 */ /* 0x000fc40000000000 */
[----:B------:R-:W-:Y:S02]  /*4630*/  UIADD3 UR6, UPT, UPT, UR13, 0x4600, URZ ;  /* 0x000046000d067890 */ /* 0x000fe4000fffe0ff */
[----:B------:R-:W-:Y:S02]  /*4640*/  UIADD3 UR7, UPT, UPT, UR13, 0x15600, URZ ;  /* 0x000156000d077890 */ /* 0x000fe4000fffe0ff */
[----:B----4-:R-:W-:Y:S01]  /*4650*/  UIADD3 UR5, UPT, UPT, UR5, 0x1f, URZ ;  /* 0x0000001f05057890 */ /* 0x010fe2000fffe0ff */
[----:B--2---:R-:W2:Y:S01]  /*4660*/  LDS R0, [UR13+0x300] ;  /* 0x0003000dff007984 */ /* 0x004ea20008000800 */
[----:B------:R-:W-:Y:S02]  /*4670*/  USHF.R.U32.HI UR6, URZ, 0x4, UR6 ;  /* 0x00000004ff067899 */ /* 0x000fe40008011606 */
[----:B------:R-:W-:Y:S02]  /*4680*/  USHF.R.S32.HI UR4, URZ, 0x1f, UR5 ;  /* 0x0000001fff047899 */ /* 0x000fe40008011405 */
[----:B------:R-:W-:-:S02]  /*4690*/  ULOP3.LUT UR6, UR6, 0x3fff, URZ, 0xc0, !UPT ;  /* 0x00003fff06067892 */ /* 0x000fc4000f8ec0ff */
[----:B------:R-:W-:Y:S02]  /*46a0*/  ULEA.HI UR4, UR4, UR5, URZ, 0x5 ;  /* 0x0000000504047291 */ /* 0x000fe4000f8f28ff */
[----:B------:R-:W-:Y:S02]  /*46b0*/  USHF.R.U32.HI UR5, URZ, 0x4, UR7 ;  /* 0x00000004ff057899 */ /* 0x000fe40008011607 */
[----:B------:R-:W-:Y:S02]  /*46c0*/  USHF.R.S32.HI UR22, URZ, 0x5, UR4 ;  /* 0x00000005ff167899 */ /* 0x000fe40008011404 */
[----:B------:R-:W-:Y:S02]  /*46d0*/  ULOP3.LUT UR5, UR5, 0x3fff, URZ, 0xc0, !UPT ;  /* 0x00003fff05057892 */ /* 0x000fe4000f8ec0ff */
[----:B------:R-:W-:Y:S02]  /*46e0*/  UISETP.LT.AND UP0, UPT, UR22, 0x1, UPT ;  /* 0x000000011600788c */ /* 0x000fe4000bf01270 */
[----:B------:R-:W-:-:S02]  /*46f0*/  ULOP3.LUT UR16, UR6, 0x10000, URZ, 0xfc, !UPT ;  /* 0x0001000006107892 */ /* 0x000fc4000f8efcff */
[----:B------:R-:W-:Y:S02]  /*4700*/  USEL UR23, UR22, 0x1, !UP0 ;  /* 0x0000000116177887 */ /* 0x000fe4000c000000 */
[----:B------:R-:W-:Y:S02]  /*4710*/  ULOP3.LUT UR17, UR5, 0x10000, URZ, 0xfc, !UPT ;  /* 0x0001000005117892 */ /* 0x000fe4000f8efcff */
[----:B------:R-:W-:Y:S02]  /*4720*/  UIADD3 UR23, UPT, UPT, -UR23, URZ, URZ ;  /* 0x000000ff17177290 */ /* 0x000fe4000fffe1ff */
[----:B-1----:R-:W-:Y:S01]  /*4730*/  UISETP.GE.AND UP4, UPT, UR8, 0x1, UPT ;  /* 0x000000010800788c */ /* 0x002fe2000bf86270 */
[----:B--2---:R-:W-:-:S15]  /*4740*/  R2UR UR24, R0 ;  /* 0x00000000001872ca */ /* 0x004fde00000e0000 */
.L_x_97:
[----:B------:R-:W-:Y:S02]  /*4750*/  LEA R0, R10, UR13, 0x3 ;  /* 0x0000000d0a007c11 */ /* 0x000fe4000f8e18ff */
[----:B------:R-:W-:Y:S02]  /*4760*/  SHF.L.U32 R5, R9, 0x1f, RZ ;  /* 0x0000001f09057819 */ /* 0x000fe400000006ff */
[----:B------:R-:W-:Y:S01]  /*4770*/  PLOP3.LUT P0, PT, PT, PT, UP4, 0x80, 0x8 ;  /* 0x000000000008781c */ /* 0x000fe20003f0f048 */
[----:B------:R-:W-:Y:S01]  /*4780*/  VIADD R3, R0, 0x260 ;  /* 0x0000026000037836 */ /* 0x000fe20000000000 */
[----:B-1----:R-:W1:Y:S02]  /*4790*/  SYNCS.PHASECHK.TRANS64.TRYWAIT P1, [R0+URZ+0x250], R5 ;  /* 0x00025005000075a7 */ /* 0x002e6400080211ff */
[----:B-1-3--:R-:W-:Y:S09]  /*47a0*/  @!P1 BRA `(.L_x_91) ;  /* 0x0000005000e89947 */ /* 0x00aff20003800000 */
.L_x_218:
[----:B------:R-:W-:Y:S01]  /*47b0*/  LEA R4, R10, UR13, 0x4 ;  /* 0x0000000d0a047c11 */ /* 0x000fe2000f8e20ff */
[----:B------:R-:W-:Y:S01]  /*47c0*/  @UP4 ULEA UR4, UR10, UR13, 0x3 ;  /* 0x0000000d0a044291 */ /* 0x000fe2000f8e18ff */
[----:B------:R-:W-:Y:S01]  /*47d0*/  PLOP3.LUT P2, PT, PT, PT, PT, 0x80, 0x8 ;  /* 0x000000000008781c */ /* 0x000fe20003f4f070 */
[----:B------:R-:W-:Y:S01]  /*47e0*/  ULEA UR19, UR18, UR13, 0x3 ;  /* 0x0000000d12137291 */ /* 0x000fe2000f8e18ff */
[----:B------:R-:W-:Y:S02]  /*47f0*/  PRMT R3, RZ, 0x654, R3 ;  /* 0x00000654ff037816 */ /* 0x000fe40000000003 */
[----:B-1----:R-:W1:Y:S01]  /*4800*/  LDS.128 R4, [R4+0x2e0] ;  /* 0x0002e00004047984 */ /* 0x002e620000000c00 */
[----:B------:R-:W-:Y:S02]  /*4810*/  @P0 SHF.L.U32 R2, R8, 0x1f, RZ ;  /* 0x0000001f08020819 */ /* 0x000fe400000006ff */
[----:B------:R-:W-:Y:S01]  /*4820*/  SHF.L.U32 R0, R11, 0x1f, RZ ;  /* 0x0000001f0b007819 */ /* 0x000fe200000006ff */
[----:B------:R-:W-:Y:S01]  /*4830*/  @!PT LDS RZ, [RZ] ;  /* 0x00000000fffff984 */ /* 0x000fe20000000800 */
[----:B------:R-:W-:Y:S01]  /*4840*/  @!PT LDS RZ, [RZ] ;  /* 0x00000000fffff984 */ /* 0x000fe20000000800 */
[----:B------:R-:W-:Y:S01]  /*4850*/  @!PT LDS RZ, [RZ] ;  /* 0x00000000fffff984 */ /* 0x000fe20000000800 */
[----:B------:R-:W-:Y:S01]  /*4860*/  @!PT LDS RZ, [RZ] ;  /* 0x00000000fffff984 */ /* 0x000fe20000000800 */
[----:B------:R2:W-:Y:S06]  /*4870*/  MEMBAR.ALL.CTA ;  /* 0x0000000000007992 */ /* 0x0005ec0000008000 */
[----:B--2---:R-:W2:Y:S02]  /*4880*/  FENCE.VIEW.ASYNC.S ;  /* 0x00000000000073c6 */ /* 0x004ea40000000000 */
[----:B--2---:R2:W-:Y:S01]  /*4890*/  SYNCS.ARRIVE.TRANS64.RED.A1T0 RZ, [R3+URZ], RZ ;  /* 0x000000ff03ff79a7 */ /* 0x0045e200081004ff */
[----:B------:R2:W3:Y:S01]  /*48a0*/  @P0 SYNCS.PHASECHK.TRANS64.TRYWAIT P2, [UR4], R2 ;  /* 0x00000002ff0005a7 */ /* 0x0004e20008041104 */
[----:B-1----:R-:W-:Y:S01]  /*48b0*/  LOP3.LUT P1, RZ, R6, 0x1, RZ, 0xc0, !PT ;  /* 0x0000000106ff7812 */ /* 0x002fe2000782c0ff */
[----:B------:R-:W1:Y:S02]  /*48c0*/  SYNCS.PHASECHK.TRANS64.TRYWAIT P0, [UR19+0x290], R0 ;  /* 0x00029000ff0075a7 */ /* 0x000e640008001113 */
[----:B-123--:R-:W-:Y:S10]  /*48d0*/  @!P0 BRA `(.L_x_92) ;  /* 0x0000005000b08947 */ /* 0x00eff40003800000 */
.L_x_220:
[----:B------:R-:W-:Y:S01]  /*48e0*/  IADD3 R10, PT, PT, R10, 0x1, RZ ;  /* 0x000000010a0a7810 */ /* 0x000fe20007ffe0ff */
[----:B------:R-:W-:Y:S06]  /*48f0*/  BRA.U !UP4, `(.L_x_93) ;  /* 0x000000010ca07547 */ /* 0x000fec000b800000 */
[----:B------:R-:W-:Y:S02]  /*4900*/  ULEA.HI UR4, UR18, UR18, URZ, 0x1 ;  /* 0x0000001212047291 */ /* 0x000fe4000f8f08ff */
[----:B------:R-:W-:Y:S02]  /*4910*/  UPLOP3.LUT UP2, UPT, UPT, UPT, UPT, 0x40, 0x4 ;  /* 0x000000000004789c */ /* 0x000fe40003f4e870 */
[----:B------:R-:W-:Y:S02]  /*4920*/  USHF.L.U32 UR5, UR4, 0x6, URZ ;  /* 0x0000000604057899 */ /* 0x000fe400080006ff */
[----:B------:R-:W-:Y:S02]  /*4930*/  ULOP3.LUT UR14, UR4, 0xffe, URZ, 0xc0, !UPT ;  /* 0x00000ffe040e7892 */ /* 0x000fe4000f8ec0ff */
[----:B------:R-:W-:Y:S02]  /*4940*/  ULOP3.LUT UR4, UR5, 0xffffff80, URZ, 0xc0, !UPT ;  /* 0xffffff8005047892 */ /* 0x000fe4000f8ec0ff */
[----:B------:R-:W-:-:S02]  /*4950*/  UIADD3 UR14, UPT, UPT, -UR14, UR18, URZ ;  /* 0x000000120e0e7290 */ /* 0x000fc4000fffe1ff */
[----:B------:R-:W-:Y:S01]  /*4960*/  UIADD3 UR4, UPT, UPT, UR24, UR4, URZ ;  /* 0x0000000418047290 */ /* 0x000fe2000fffe0ff */
[----:B------:R-:W-:Y:S01]  /*4970*/  UMOV UR12, UR23 ;  /* 0x00000017000c7c82 */ /* 0x000fe20008000000 */
[----:B------:R-:W-:Y:S02]  /*4980*/  UMOV UR11, UR22 ;  /* 0x00000016000b7c82 */ /* 0x000fe40008000000 */
[----:B------:R-:W-:Y:S01]  /*4990*/  ULEA UR14, UR14, UR4, 0x14 ;  /* 0x000000040e0e7291 */ /* 0x000fe2000f8ea0ff */
[----:B------:R-:W-:-:S11]  /*49a0*/  UMOV UR5, UR10 ;  /* 0x0000000a00057c82 */ /* 0x000fd60008000000 */
.L_x_96:
[----:B------:R-:W-:Y:S02]  /*49b0*/  UIADD3 UR12, UPT, UPT, UR12, 0x1, URZ ;  /* 0x000000010c0c7890 */ /* 0x000fe4000fffe0ff */
[----:B--2---:R-:W-:Y:S02]  /*49c0*/  ULEA UR6, UR5, UR13, 0x3 ;  /* 0x0000000d05067291 */ /* 0x004fe4000f8e18ff */
[----:B------:R-:W-:Y:S01]  /*49d0*/  UISETP.NE.AND UP3, UPT, UR12, URZ, UPT ;  /* 0x000000ff0c00728c */ /* 0x000fe2000bf65270 */
[----:B---3--:R-:W-:Y:S10]  /*49e0*/  @P2 BRA `(.L_x_94) ;  /* 0x00000000000c2947 */ /* 0x008ff40003800000 */
[----:B-1----:R-:W-:Y:S04]  /*49f0*/  SHF.L.U32 R3, R8, 0x1f, RZ ;  /* 0x0000001f08037819 */ /* 0x002fe800000006ff */
[----:B------:R-:W1:Y:S02]  /*4a00*/  SYNCS.PHASECHK.TRANS64.TRYWAIT P0, [UR6], R3 ;  /* 0x00000003ff0075a7 */ /* 0x000e640008001106 */
[----:B-1----:R-:W-:Y:S05]  /*4a10*/  @!P0 BRA `(.L_x_95) ;  /* 0x0000005000788947 */ /* 0x002fea0003800000 */
.L_x_94:
[----:B------:R-:W-:Y:S01]  /*4a20*/  UISETP.NE.AND UP0, UPT, UR11, 0x1, UPT ;  /* 0x000000010b00788c */ /* 0x000fe2000bf05270 */
[----:B------:R-:W-:Y:S01]  /*4a30*/  PLOP3.LUT P2, PT, PT, PT, PT, 0x80, 0x8 ;  /* 0x000000000008781c */ /* 0x000fe20003f4f070 */
[----:B------:R-:W-:Y:S02]  /*4a40*/  UIADD3 UR4, UPT, UPT, UR5, 0x1, URZ ;  /* 0x0000000105047890 */ /* 0x000fe4000fffe0ff */
[----:B------:R-:W-:Y:S02]  /*4a50*/  ULEA UR8, UR5, UR17, 0x8 ;  /* 0x0000001105087291 */ /* 0x000fe4000f8e40ff */
[----:B------:R-:W-:Y:S01]  /*4a60*/  UISETP.NE.AND UP1, UPT, UR4, 0x22, UPT ;  /* 0x000000220400788c */ /* 0x000fe2000bf25270 */
[----:B------:R-:W-:Y:S01]  /*4a70*/  PLOP3.LUT P0, PT, PT, PT, UP0, 0x80, 0x8 ;  /* 0x000000000008781c */ /* 0x000fe20003f0f008 */
[----:B------:R-:W-:Y:S02]  /*4a80*/  UIADD3 UR11, UPT, UPT, UR11, -0x1, URZ ;  /* 0xffffffff0b0b7890 */ /* 0x000fe4000fffe0ff */
[----:B------:R-:W-:Y:S02]  /*4a90*/  USEL UR7, URZ, 0x1, UP1 ;  /* 0x00000001ff077887 */ /* 0x000fe40008800000 */
[----:B------:R-:W-:Y:S01]  /*4aa0*/  USEL UR10, UR4, URZ, UP1 ;  /* 0x000000ff040a7287 */ /* 0x000fe20008800000 */
[----:B------:R-:W-:Y:S03]  /*4ab0*/  UMOV UR9, 0xc0004010 ;  /* 0xc000401000097882 */ /* 0x000fe60000000000 */
[----:B------:R-:W-:Y:S01]  /*4ac0*/  @UP0 ULEA UR4, UR10, UR13, 0x3 ;  /* 0x0000000d0a040291 */ /* 0x000fe2000f8e18ff */
[----:B------:R-:W-:Y:S01]  /*4ad0*/  LOP3.LUT R8, R8, UR7, RZ, 0x3c, !PT ;  /* 0x0000000708087c12 */ /* 0x000fe2000f8e3cff */
[----:B------:R-:W-:Y:S03]  /*4ae0*/  UMOV UR7, 0xc0004010 ;  /* 0xc000401000077882 */ /* 0x000fe60000000000 */
[----:B-1----:R-:W-:Y:S04]  /*4af0*/  @P0 SHF.L.U32 R0, R8, 0x1f, RZ ;  /* 0x0000001f08000819 */ /* 0x002fe800000006ff */
[----:B------:R2:W3:Y:S01]  /*4b00*/  @P0 SYNCS.PHASECHK.TRANS64.TRYWAIT P2, [UR4], R0 ;  /* 0x00000000ff0005a7 */ /* 0x0004e20008041104 */
[----:B------:R-:W-:Y:S02]  /*4b10*/  UIADD3 UR4, UPT, UPT, UR6, 0x110, URZ ;  /* 0x0000011006047890 */ /* 0x000fe4000fffe0ff */
[----:B------:R-:W-:Y:S03]  /*4b20*/  ULEA UR6, UR5, UR16, 0x7 ;  /* 0x0000001005067291 */ /* 0x000fe6000f8e38ff */
[----:B------:R-:W-:Y:S06]  /*4b30*/  UMOV UR5, UR10 ;  /* 0x0000000a00057c82 */ /* 0x000fec0008000000 */
[----:B------:R2:W-:Y:S01]  /*4b40*/  UTCQMMA gdesc[UR6], gdesc[UR8], tmem[UR14], tmem[UR20], idesc[UR21], UP2 ;  /* 0x00ff1408060075ea */ /* 0x0005e2000900030e */
[----:B------:R-:W-:Y:S01]  /*4b50*/  UPLOP3.LUT UP2, UPT, UPT, UPT, UPT, 0x80, 0x8 ;  /* 0x000000000008789c */ /* 0x000fe20003f4f070 */
[----:B------:R2:W-:Y:S01]  /*4b60*/  UTCBAR.MULTICAST [UR4], URZ, UR15 ;  /* 0x000000ff040073e9 */ /* 0x0005e2000800080f */
[----:B------:R-:W-:Y:S09]  /*4b70*/  BRA.U UP3, `(.L_x_96) ;  /* 0xfffffffd038c7547 */ /* 0x000ff2000b83ffff */
.L_x_93:
[----:B--2---:R-:W-:Y:S01]  /*4b80*/  UIADD3 UR4, UPT, UPT, UR18, 0x1, URZ ;  /* 0x0000000112047890 */ /* 0x004fe2000fffe0ff */
[C---:B------:R-:W-:Y:S01]  /*4b90*/  ISETP.NE.AND P0, PT, R10.reuse, 0x2, PT ;  /* 0x000000020a00780c */ /* 0x040fe20003f05270 */
[----:B------:R-:W-:Y:S02]  /*4ba0*/  UIADD3 UR5, UPT, UPT, UR19, 0x270, URZ ;  /* 0x0000027013057890 */ /* 0x000fe4000fffe0ff */
[----:B------:R-:W-:Y:S01]  /*4bb0*/  UISETP.NE.AND UP0, UPT, UR4, 0x4, UPT ;  /* 0x000000040400788c */ /* 0x000fe2000bf05270 */
[----:B-1----:R-:W-:Y:S02]  /*4bc0*/  SEL R0, RZ, 0x1, P0 ;  /* 0x00000001ff007807 */ /* 0x002fe40000000000 */
[----:B------:R-:W-:Y:S01]  /*4bd0*/  SEL R10, R10, RZ, P0 ;  /* 0x000000ff0a0a7207 */ /* 0x000fe20000000000 */
[----:B------:R-:W-:Y:S01]  /*4be0*/  USEL UR6, URZ, 0x1, UP0 ;  /* 0x00000001ff067887 */ /* 0x000fe20008000000 */
[----:B------:R-:W-:Y:S01]  /*4bf0*/  LOP3.LUT R9, R9, R0, RZ, 0x3c, !PT ;  /* 0x0000000009097212 */ /* 0x000fe200078e3cff */
[----:B------:R-:W-:Y:S01]  /*4c00*/  USEL UR18, UR4, URZ, UP0 ;  /* 0x000000ff04127287 */ /* 0x000fe20008000000 */
[----:B------:R1:W-:Y:S03]  /*4c10*/  UTCBAR [UR5], URZ ;  /* 0x000000ff050073e9 */ /* 0x0003e600080000ff */
[----:B------:R-:W-:Y:S01]  /*4c20*/  LOP3.LUT R11, R11, UR6, RZ, 0x3c, !PT ;  /* 0x000000060b0b7c12 */ /* 0x000fe2000f8e3cff */
[----:B------:R-:W-:Y:S07]  /*4c30*/  @P1 BRA `(.L_x_97) ;  /* 0xfffffff800c41947 */ /* 0x000fee000383ffff */
[----:B------:R-:W2:Y:S01]  /*4c40*/  S2UR UR8, SR_CgaCtaId ;  /* 0x00000000000879c3 */ /* 0x000ea20000008800 */
[----:B------:R-:W-:Y:S01]  /*4c50*/  ELECT P0, URZ, PT ;  /* 0x0000000000ff782f */ /* 0x000fe20003800000 */
[----:B------:R-:W-:Y:S01]  /*4c60*/  IMAD.MOV.U32 R0, RZ, RZ, 0x1 ;  /* 0x00000001ff007424 */ /* 0x000fe200078e00ff */
[----:B------:R-:W-:Y:S01]  /*4c70*/  UIADD3 UR13, UPT, UPT, UR13, 0x290, URZ ;  /* 0x000002900d0d7890 */ /* 0x000fe2000fffe0ff */
[----:B------:R-:W-:Y:S01]  /*4c80*/  SHF.L.U32 R3, R11, 0x1f, RZ ;  /* 0x0000001f0b037819 */ /* 0x000fe200000006ff */
[----:B------:R-:W-:-:S03]  /*4c90*/  UMOV UR4, 0x40 ;  /* 0x0000004000047882 */ /* 0x000fc60000000000 */
[----:B------:R-:W-:Y:S01]  /*4ca0*/  UVIRTCOUNT.DEALLOC.SMPOOL 0x80 ;  /* 0x000000800000784c */ /* 0x000fe20000000000 */
[----:B--2---:R-:W-:Y:S02]  /*4cb0*/  ULEA UR8, UR8, UR4, 0x18 ;  /* 0x0000000408087291 */ /* 0x004fe4000f8ec0ff */
[----:B------:R-:W-:-:S07]  /*4cc0*/  ULEA UR4, UR18, UR13, 0x3 ;  /* 0x0000000d12047291 */ /* 0x000fce000f8e18ff */
[----:B------:R2:W-:Y:S02]  /*4cd0*/  @P0 STS.U8 [UR8+0x1c], R0 ;  /* 0x00001c00ff000988 */ /* 0x0005e40008000008 */
[----:B------:R-:W4:Y:S02]  /*4ce0*/  SYNCS.PHASECHK.TRANS64.TRYWAIT P0, [UR4], R3 ;  /* 0x00000003ff0075a7 */ /* 0x000f240008001104 */
[----:B--2-4-:R-:W-:Y:S05]  /*4cf0*/  @!P0 BRA `(.L_x_98) ;  /* 0x0000004c00d88947 */ /* 0x014fea0003800000 */
.L_x_223:
[----:B------:R-:W-:-:S04]  /*4d00*/  UIADD3 UR4, UPT, UPT, UR18, 0x1, URZ ;  /* 0x0000000112047890 */ /* 0x000fc8000fffe0ff */
[----:B------:R-:W-:-:S04]  /*4d10*/  UISETP.NE.AND UP0, UPT, UR4, 0x4, UPT ;  /* 0x000000040400788c */ /* 0x000fc8000bf05270 */
[----:B------:R-:W-:Y:S02]  /*4d20*/  USEL UR6, URZ, 0x1, UP0 ;  /* 0x00000001ff067887 */ /* 0x000fe40008000000 */
[----:B------:R-:W-:-:S04]  /*4d30*/  USEL UR4, UR4, URZ, UP0 ;  /* 0x000000ff04047287 */ /* 0x000fc80008000000 */
[----:B-1----:R-:W-:Y:S01]  /*4d40*/  ULEA UR5, UR4, UR13, 0x3 ;  /* 0x0000000d04057291 */ /* 0x002fe2000f8e18ff */
[----:B------:R-:W-:-:S04]  /*4d50*/  LOP3.LUT R2, R11, UR6, RZ, 0x3c, !PT ;  /* 0x000000060b027c12 */ /* 0x000fc8000f8e3cff */
[----:B--2---:R-:W-:-:S04]  /*4d60*/  SHF.L.U32 R3, R2, 0x1f, RZ ;  /* 0x0000001f02037819 */ /* 0x004fc800000006ff */
[----:B------:R-:W1:Y:S02]  /*4d70*/  SYNCS.PHASECHK.TRANS64.TRYWAIT P0, [UR5], R3 ;  /* 0x00000003ff0075a7 */ /* 0x000e640008001105 */
[----:B-1----:R-:W-:Y:S05]  /*4d80*/  @!P0 BRA `(.L_x_99) ;  /* 0x0000004c00cc8947 */ /* 0x002fea0003800000 */
.L_x_225:
        /* <DEDUP_REMOVED lines=9> */
.L_x_227:
[----:B------:R-:W-:-:S04]  /*4e20*/  UIADD3 UR4, UPT, UPT, UR4, 0x1, URZ ;  /* 0x0000000104047890 */ /* 0x000fc8000fffe0ff */
[----:B------:R-:W-:-:S04]  /*4e30*/  UISETP.NE.AND UP0, UPT, UR4, 0x4, UPT ;  /* 0x000000040400788c */ /* 0x000fc8000bf05270 */
[----:B------:R-:W-:Y:S02]  /*4e40*/  USEL UR5, URZ, 0x1, UP0 ;  /* 0x00000001ff057887 */ /* 0x000fe40008000000 */
[----:B------:R-:W-:-:S04]  /*4e50*/  USEL UR4, UR4, URZ, UP0 ;  /* 0x000000ff04047287 */ /* 0x000fc80008000000 */
[----:B------:R-:W-:Y:S01]  /*4e60*/  ULEA UR4, UR4, UR13, 0x3 ;  /* 0x0000000d04047291 */ /* 0x000fe2000f8e18ff */
[----:B-1----:R-:W-:-:S04]  /*4e70*/  LOP3.LUT R3, R2, UR5, RZ, 0x3c, !PT ;  /* 0x0000000502037c12 */ /* 0x002fc8000f8e3cff */
[----:B------:R-:W-:-:S04]  /*4e80*/  SHF.L.U32 R3, R3, 0x1f, RZ ;  /* 0x0000001f03037819 */ /* 0x000fc800000006ff */
[----:B------:R-:W1:Y:S02]  /*4e90*/  SYNCS.PHASECHK.TRANS64.TRYWAIT P0, [UR4], R3 ;  /* 0x00000003ff0075a7 */ /* 0x000e640008001104 */
[----:B-1----:R-:W-:Y:S05]  /*4ea0*/  @!P0 BRA `(.L_x_101) ;  /* 0x0000004c00b48947 */ /* 0x002fea0003800000 */
.L_x_229:
[----:B------:R-:W-:Y:S01]  /*4eb0*/  NOP ;  /* 0x0000000000007918 */ /* 0x000fe20000000000 */
[----:B-1----:R-:W1:Y:S01]  /*4ec0*/  LDS R0, [UR8+0x14] ;  /* 0x00001408ff007984 */ /* 0x002e620008000800 */
[----:B------:R-:W-:Y:S01]  /*4ed0*/  ULOP3.LUT UR4, UR24, 0xffff, URZ, 0xc0, !UPT ;  /* 0x0000ffff18047892 */ /* 0x000fe2000f8ec0ff */
[----:B------:R-:W-:Y:S01]  /*4ee0*/  UMOV UR5, 0xffff ;  /* 0x0000ffff00057882 */ /* 0x000fe20000000000 */
[----:B------:R-:W-:Y:S02]  /*4ef0*/  UMOV UR6, 0x1 ;  /* 0x0000000100067882 */ /* 0x000fe40000000000 */
[----:B------:R-:W-:-:S04]  /*4f00*/  USHF.R.U32.HI UR4, URZ, 0x5, UR4 ;  /* 0x00000005ff047899 */ /* 0x000fc80008011604 */
[----:B------:R-:W-:Y:S02]  /*4f10*/  USHF.L.U32 UR5, UR5, UR4, URZ ;  /* 0x0000000405057299 */ /* 0x000fe400080006ff */
[----:B------:R-:W-:-:S04]  /*4f20*/  USHF.L.U32 UR4, UR6, UR4, URZ ;  /* 0x0000000406047299 */ /* 0x000fc800080006ff */
[----:B-1----:R-:W-:-:S04]  /*4f30*/  LOP3.LUT R0, R0, UR5, RZ, 0xc0, !PT ;  /* 0x0000000500007c12 */ /* 0x002fc8000f8ec0ff */
[----:B------:R-:W-:-:S13]  /*4f40*/  ISETP.NE.AND P0, PT, R0, UR5, PT ;  /* 0x0000000500007c0c */ /* 0x000fda000bf05270 */
[----:B------:R-:W-:Y:S05]  /*4f50*/  @P0 BRA `(.L_x_102) ;  /* 0x0000000000580947 */ /* 0x000fea0003800000 */
[----:B------:R-:W1:Y:S02]  /*4f60*/  LDS R0, [UR8+0x18] ;  /* 0x00001808ff007984 */ /* 0x000e640008000800 */
[----:B-1----:R-:W-:-:S04]  /*4f70*/  LOP3.LUT R0, R0, UR4, RZ, 0xc0, !PT ;  /* 0x0000000400007c12 */ /* 0x002fc8000f8ec0ff */
[----:B------:R-:W-:-:S13]  /*4f80*/  ISETP.NE.AND P0, PT, R0, UR4, PT ;  /* 0x0000000400007c0c */ /* 0x000fda000bf05270 */
[----:B------:R-:W-:Y:S05]  /*4f90*/  @P0 BRA `(.L_x_103) ;  /* 0x00000000003c0947 */ /* 0x000fea0003800000 */
[----:B------:R-:W1:Y:S01]  /*4fa0*/  S2R R2, SR_LANEID ;  /* 0x0000000000027919 */ /* 0x000e620000000000 */
[----:B------:R-:W-:Y:S01]  /*4fb0*/  ULOP3.LUT UR5, URZ, UR5, URZ, 0x33, !UPT ;  /* 0x00000005ff057292 */ /* 0x000fe2000f8e33ff */
[----:B------:R-:W-:Y:S01]  /*4fc0*/  LOP3.LUT R4, RZ, UR4, RZ, 0x33, !PT ;  /* 0x00000004ff047c12 */ /* 0x000fe2000f8e33ff */
[----:B------:R-:W-:Y:S02]  /*4fd0*/  VOTEU.ANY UR4, UPT, PT ;  /* 0x0000000000047886 */ /* 0x000fe400038e0100 */
[----:B------:R-:W-:Y:S01]  /*4fe0*/  UFLO.U32 UR4, UR4 ;  /* 0x00000004000472bd */ /* 0x000fe200080e0000 */
[----:B------:R-:W2:Y:S01]  /*4ff0*/  REDUX UR6, R4 ;  /* 0x00000000040673c4 */ /* 0x000ea20000000000 */
[----:B------:R-:W-:-:S06]  /*5000*/  IMAD.U32 R0, RZ, RZ, UR5 ;  /* 0x00000005ff007e24 */ /* 0x000fcc000f8e00ff */
[----:B------:R4:W-:Y:S01]  /*5010*/  UTCATOMSWS.AND URZ, UR5 ;  /* 0x0000000500ff79e3 */ /* 0x0009e20008000000 */
[----:B------:R-:W3:Y:S01]  /*5020*/  REDUX UR7, R0 ;  /* 0x00000000000773c4 */ /* 0x000ee20000000000 */
[----:B-1----:R-:W-:Y:S01]  /*5030*/  ISETP.EQ.U32.AND P0, PT, R2, UR4, PT ;  /* 0x0000000402007c0c */ /* 0x002fe2000bf02070 */
[----:B--2---:R-:W-:Y:S01]  /*5040*/  IMAD.U32 R2, RZ, RZ, UR6 ;  /* 0x00000006ff027e24 */ /* 0x004fe2000f8e00ff */
[----:B---3--:R-:W-:-:S11]  /*5050*/  MOV R3, UR7 ;  /* 0x0000000700037c02 */ /* 0x008fd60008000f00 */
[----:B------:R4:W-:Y:S04]  /*5060*/  @P0 ATOMS.AND RZ, [UR8+0x14], R3 ;  /* 0x00001403ffff098c */ /* 0x0009e8000a800008 */
[----:B------:R4:W-:Y:S01]  /*5070*/  @P0 ATOMS.AND RZ, [UR8+0x18], R2 ;  /* 0x00001802ffff098c */ /* 0x0009e2000a800008 */
[----:B------:R-:W-:Y:S05]  /*5080*/  BRA `(.L_x_104) ;  /* 0x0000000000147947 */ /* 0x000fea0003800000 */
.L_x_103:
[----:B------:R-:W-:Y:S02]  /*5090*/  MOV R2, 0x50b0 ;  /* 0x000050b000027802 */ /* 0x000fe40000000f00 */
[----:B---3-5:R-:W-:Y:S05]  /*50a0*/  CALL.REL.NOINC `($__internal_0_$__cuda_sm10x_tcgen05_guardrail_trap_col_being_dealloced_not_returned_by_alloc) ;  /* 0x0000005000107944 */ /* 0x028fea0003c00000 */
[----:B------:R-:W-:Y:S05]  /*50b0*/  BRA `(.L_x_104) ;  /* 0x0000000000087947 */ /* 0x000fea0003800000 */
.L_x_102:
[----:B------:R-:W-:Y:S02]  /*50c0*/  MOV R2, 0x50e0 ;  /* 0x000050e000027802 */ /* 0x000fe40000000f00 */
[----:B---3-5:R-:W-:Y:S05]  /*50d0*/  CALL.REL.NOINC `($__internal_2_$__cuda_sm10x_tcgen05_guardrail_trap_unallocated_columns_being_dealloced) ;  /* 0x00000050001c7944 */ /* 0x028fea0003c00000 */
.L_x_104:
[----:B------:R-:W-:Y:S01]  /*50e0*/  NOP ;  /* 0x0000000000007918 */ /* 0x000fe20000000000 */
[----:B----4-:R-:W-:Y:S05]  /*50f0*/  EXIT ;  /* 0x000000000000794d */ /* 0x010fea0003800000 */
.L_x_86:
[----:B------:R-:W-:-:S09]  /*5100*/  UISETP.NE.OR UP0, UPT, UR18, 0x3, !UP3 ;  /* 0x000000031200788c */ /* 0x000fd2000df05670 */
[----:B------:R-:W-:Y:S05]  /*5110*/  BRA.U UP0, `(.L_x_105) ;  /* 0x0000000d00ac7547 */ /* 0x000fea000b800000 */
[----:B------:R-:W2:Y:S01]  /*5120*/  LDCU.64 UR4, c[0x0][0x888] ;  /* 0x00011100ff0477ac */ /* 0x000ea20008000a00 */
[----:B------:R-:W3:Y:S01]  /*5130*/  S2UR UR10, SR_CgaCtaId ;  /* 0x00000000000a79c3 */ /* 0x000ee20000008800 */
[----:B------:R-:W-:Y:S02]  /*5140*/  HFMA2 R9, -RZ, RZ, 0, 0 ;  /* 0x00000000ff097431 */ /* 0x000fe400000001ff */
[----:B------:R-:W-:Y:S01]  /*5150*/  IMAD.MOV.U32 R11, RZ, RZ, 0x1 ;  /* 0x00000001ff0b7424 */ /* 0x000fe200078e00ff */
[----:B------:R-:W4:Y:S01]  /*5160*/  LDCU UR31, c[0x0][0x370] ;  /* 0x00006e00ff1f77ac */ /* 0x000f220008000800 */
[----:B------:R-:W-:Y:S01]  /*5170*/  IMAD.MOV.U32 R10, RZ, RZ, RZ ;  /* 0x000000ffff0a7224 */ /* 0x000fe200078e00ff */
[----:B------:R-:W-:Y:S01]  /*5180*/  MOV R3, 0x1000 ;  /* 0x0000100000037802 */ /* 0x000fe20000000f00 */
[----:B------:R-:W4:Y:S01]  /*5190*/  LDCU.128 UR32, c[0x0][0xb10] ;  /* 0x00016200ff2077ac */ /* 0x000f220008000c00 */
[----:B------:R-:W1:Y:S01]  /*51a0*/  LDC.64 R12, c[0x0][0x348] ;  /* 0x0000d200ff0c7b82 */ /* 0x000e620000000a00 */
[----:B------:R-:W3:Y:S01]  /*51b0*/  LDCU UR27, c[0x0][0x374] ;  /* 0x00006e80ff1b77ac */ /* 0x000ee20008000800 */
[----:B------:R-:W3:Y:S01]  /*51c0*/  LDCU.64 UR28, c[0x0][0x890] ;  /* 0x00011200ff1c77ac */ /* 0x000ee20008000a00 */
[----:B------:R-:W3:Y:S01]  /*51d0*/  LDCU UR15, c[0x0][0xb0c] ;  /* 0x00016180ff0f77ac */ /* 0x000ee20008000800 */
[----:B--2---:R-:W-:Y:S01]  /*51e0*/  UISETP.NE.U32.AND UP0, UPT, UR4, URZ, UPT ;  /* 0x000000ff0400728c */ /* 0x004fe2000bf05070 */
[----:B------:R-:W2:Y:S01]  /*51f0*/  LDCU UR43, c[0x0][0xb20] ;  /* 0x00016400ff2b77ac */ /* 0x000ea20008000800 */
[----:B------:R-:W2:Y:S01]  /*5200*/  LDCU UR4, c[0x0][0xb30] ;  /* 0x00016600ff0477ac */ /* 0x000ea20008000800 */
[----:B------:R-:W-:Y:S01]  /*5210*/  UMOV UR21, 0x400 ;  /* 0x0000040000157882 */ /* 0x000fe20000000000 */
[----:B----4-:R-:W-:-:S02]  /*5220*/  UIMAD.WIDE.U32 UR6, UR31, UR32, URZ ;  /* 0x000000201f0672a5 */ /* 0x010fc4000f8e00ff */
[----:B---3--:R-:W-:Y:S02]  /*5230*/  UIMAD.WIDE.U32 UR8, UR27, UR35, URZ ;  /* 0x000000231b0872a5 */ /* 0x008fe4000f8e00ff */
[----:B------:R-:W-:Y:S02]  /*5240*/  ULEA UR21, UR10, UR21, 0x18 ;  /* 0x000000150a157291 */ /* 0x000fe4000f8ec0ff */
[----:B------:R-:W-:Y:S02]  /*5250*/  UISETP.NE.U32.AND UP6, UPT, UR28, URZ, UPT ;  /* 0x000000ff1c00728c */ /* 0x000fe4000bfc5070 */
[----:B------:R-:W-:Y:S02]  /*5260*/  UIADD3 UR38, UPT, UPT, UR21, 0x228, URZ ;  /* 0x0000022815267890 */ /* 0x000fe4000fffe0ff */
[----:B------:R-:W-:Y:S02]  /*5270*/  UIADD3 UR17, UPT, UPT, UR21, 0x220, URZ ;  /* 0x0000022015117890 */ /* 0x000fe4000fffe0ff */
[----:B------:R-:W-:-:S02]  /*5280*/  UISETP.NE.AND.EX UP5, UPT, UR5, URZ, UPT, UP0 ;  /* 0x000000ff0500728c */ /* 0x000fc4000bfa5300 */
[----:B------:R-:W-:Y:S01]  /*5290*/  UISETP.NE.AND UP0, UPT, UR42, 0x1, UPT ;  /* 0x000000012a00788c */ /* 0x000fe2000bf05270 */
[----:B------:R-:W-:Y:S01]  /*52a0*/  UMOV UR41, UR7 ;  /* 0x0000000700297c82 */ /* 0x000fe20008000000 */
[----:B------:R-:W-:Y:S01]  /*52b0*/  UMOV UR40, UR9 ;  /* 0x0000000900287c82 */ /* 0x000fe20008000000 */
[----:B------:R-:W-:Y:S02]  /*52c0*/  USEL UR37, URZ, 0x1, UP4 ;  /* 0x00000001ff257887 */ /* 0x000fe4000a000000 */
[----:B------:R-:W-:Y:S02]  /*52d0*/  UISETP.NE.AND UP0, UPT, UR15, 0x1, UPT ;  /* 0x000000010f00788c */ /* 0x000fe4000bf05270 */
[----:B------:R-:W-:Y:S02]  /*52e0*/  UPLOP3.LUT UP4, UPT, UPT, UPT, UPT, 0x40, 0x4 ;  /* 0x000000000004789c */ /* 0x000fe40003f8e870 */
[----:B------:R-:W-:Y:S01]  /*52f0*/  UISETP.GE.AND UP2, UPT, UR42, 0x1, UPT ;  /* 0x000000012a00788c */ /* 0x000fe2000bf46270 */
[----:B------:R-:W3:Y:S01]  /*5300*/  LDCU.64 UR22, c[0x0][0xb28] ;  /* 0x00016500ff1677ac */ /* 0x000ee20008000a00 */
[----:B------:R-:W-:-:S02]  /*5310*/  UISETP.NE.AND.EX UP6, UPT, UR29, URZ, UPT, UP6 ;  /* 0x000000ff1d00728c */ /* 0x000fc4000bfc5360 */
[----:B------:R-:W-:Y:S02]  /*5320*/  UPRMT UR38, UR10, 0x654, UR38 ;  /* 0x000006540a267896 */ /* 0x000fe40008000026 */
[----:B------:R-:W-:Y:S02]  /*5330*/  UPRMT UR39, UR10, 0x654, UR17 ;  /* 0x000006540a277896 */ /* 0x000fe40008000011 */
[----:B------:R-:W-:Y:S02]  /*5340*/  USHF.R.U32.HI UR41, URZ, UR33, UR41 ;  /* 0x00000021ff297299 */ /* 0x000fe40008011629 */
[----:B--2---:R-:W-:Y:S02]  /*5350*/  USHF.R.U32.HI UR40, URZ, UR43, UR40 ;  /* 0x0000002bff287299 */ /* 0x004fe40008011628 */
[----:B------:R-:W-:Y:S02]  /*5360*/  UISETP.NE.AND UP0, UPT, UR34, 0x1, UPT ;  /* 0x000000012200788c */ /* 0x000fe4000bf05270 */
[----:B-1----:R-:W-:-:S11]  /*5370*/  UISETP.NE.AND UP3, UPT, UR4, 0x1, UPT ;  /* 0x000000010400788c */ /* 0x002fd6000bf65270 */
.L_x_114:
[C---:B------:R-:W-:Y:S02]  /*5380*/  LEA R8, R10.reuse, UR21, 0x3 ;  /* 0x000000150a087c11 */ /* 0x040fe4000f8e18ff */
[----:B------:R-:W-:Y:S02]  /*5390*/  SHF.L.U32 R5, R9, 0x1f, RZ ;  /* 0x0000001f09057819 */ /* 0x000fe400000006ff */
[----:B------:R-:W-:Y:S02]  /*53a0*/  LEA R6, R10, UR21, 0x4 ;  /* 0x000000150a067c11 */ /* 0x000fe4000f8e20ff */
[----:B-1----:R-:W1:Y:S02]  /*53b0*/  SYNCS.PHASECHK.TRANS64.TRYWAIT P0, [R8+URZ+0x250], R5 ;  /* 0x00025005080075a7 */ /* 0x002e6400080011ff */
[----:B-1----:R-:W-:Y:S05]  /*53c0*/  @!P0 BRA `(.L_x_106) ;  /* 0x0000004800848947 */ /* 0x002fea0003800000 */
.L_x_230:
[----:B-1----:R-:W1:Y:S01]  /*53d0*/  LDS.128 R4, [R6+0x2e0] ;  /* 0x0002e00006047984 */ /* 0x002e620000000c00 */
[----:B------:R-:W-:Y:S01]  /*53e0*/  UISETP.GE.AND UP0, UPT, UR42, 0x1, UPT ;  /* 0x000000012a00788c */ /* 0x000fe2000bf06270 */
[----:B------:R-:W-:Y:S01]  /*53f0*/  @!PT LDS RZ, [RZ] ;  /* 0x00000000fffff984 */ /* 0x000fe20000000800 */
[----:B------:R-:W-:Y:S01]  /*5400*/  @!PT LDS RZ, [RZ] ;  /* 0x00000000fffff984 */ /* 0x000fe20000000800 */
[----:B------:R-:W-:Y:S01]  /*5410*/  @!PT LDS RZ, [RZ] ;  /* 0x00000000fffff984 */ /* 0x000fe20000000800 */
[----:B------:R-:W-:Y:S01]  /*5420*/  @!PT LDS RZ, [RZ] ;  /* 0x00000000fffff984 */ /* 0x000fe20000000800 */
[----:B------:R2:W-:Y:S06]  /*5430*/  MEMBAR.ALL.CTA ;  /* 0x0000000000007992 */ /* 0x0005ec0000008000 */
[----:B--2---:R-:W2:Y:S01]  /*5440*/  FENCE.VIEW.ASYNC.S ;  /* 0x00000000000073c6 */ /* 0x004ea20000000000 */
[----:B-1----:R-:W-:Y:S11]  /*5450*/  LOP3.LUT P0, RZ, R6, 0x1, RZ, 0xc0, !PT ;  /* 0x0000000106ff7812 */ /* 0x002ff6000780c0ff */
[----:B------:R-:W-:Y:S02]  /*5460*/  @!UPT UIADD3 URZ, UPT, UPT, URZ, URZ, URZ ;  /* 0x000000fffffff290 */ /* 0x000fe4000fffe0ff */
[----:B--2---:R-:W-:Y:S01]  /*5470*/  VOTEU.ANY UP2, P0 ;  /* 0x0000000000ff7886 */ /* 0x004fe20000040100 */
[----:B------:R-:W-:Y:S11]  /*5480*/  PLOP3.LUT P0, PT, PT, PT, UP2, 0x80, 0x8 ;  /* 0x000000000008781c */ /* 0x000ff60003f0f028 */
[----:B------:R-:W-:Y:S02]  /*5490*/  @!UPT UIADD3 URZ, UPT, UPT, URZ, URZ, URZ ;  /* 0x000000fffffff290 */ /* 0x000fe4000fffe0ff */
[----:B------:R-:W-:Y:S02]  /*54a0*/  @P0 SHF.R.U32.HI R0, RZ, 0x10, R5 ;  /* 0x00000010ff000819 */ /* 0x000fe40000011605 */
[----:B------:R-:W-:Y:S02]  /*54b0*/  @P0 MOV R2, R4 ;  /* 0x0000000400020202 */ /* 0x000fe40000000f00 */
[----:B------:R-:W-:Y:S01]  /*54c0*/  @P0 R2UR UR4, R0 ;  /* 0x00000000000402ca */ /* 0x000fe200000e0000 */
[----:B------:R-:W-:Y:S01]  /*54d0*/  VIADD R0, R8, 0x260 ;  /* 0x0000026008007836 */ /* 0x000fe20000000000 */
[----:B------:R-:W-:Y:S02]  /*54e0*/  @P0 LOP3.LUT R4, R5, 0xffff, RZ, 0xc0, !PT ;  /* 0x0000ffff05040812 */ /* 0x000fe400078ec0ff */
[----:B------:R-:W-:Y:S02]  /*54f0*/  @P0 R2UR UR6, R2 ;  /* 0x00000000020602ca */ /* 0x000fe400000e0000 */
[----:B------:R-:W-:Y:S02]  /*5500*/  PRMT R0, RZ, 0x654, R0 ;  /* 0x00000654ff007816 */ /* 0x000fe40000000000 */
[----:B------:R-:W-:Y:S02]  /*5510*/  @P0 R2UR UR5, R4 ;  /* 0x00000000040502ca */ /* 0x000fe400000e0000 */
[----:B------:R1:W-:Y:S03]  /*5520*/  SYNCS.ARRIVE.TRANS64.RED.A1T0 RZ, [R0+URZ], RZ ;  /* 0x000000ff00ff79a7 */ /* 0x0003e600081004ff */
[----:B------:R-:W-:Y:S04]  /*5530*/  @UP2 UMOV UR26, UR4 ;  /* 0x00000004001a2c82 */ /* 0x000fe80008000000 */
[----:B------:R-:W-:Y:S04]  /*5540*/  @UP2 UMOV UR14, UR6 ;  /* 0x00000006000e2c82 */ /* 0x000fe80008000000 */
[----:B------:R-:W-:Y:S01]  /*5550*/  @UP2 UMOV UR13, UR5 ;  /* 0x00000005000d2c82 */ /* 0x000fe20008000000 */
[----:B------:R-:W-:Y:S05]  /*5560*/  BRA.U !UP0, `(.L_x_107) ;  /* 0x0000000108c07547 */ /* 0x000fea000b800000 */
[----:B------:R-:W-:Y:S02]  /*5570*/  UIMAD.WIDE.U32 UR8, UR13, UR35, URZ ;  /* 0x000000230d0872a5 */ /* 0x000fe4000f8e00ff */
[----:B------:R-:W-:Y:S02]  /*5580*/  UP2UR UR12, UPR, URZ, 0x4 ;  /* 0x00000004ff0c7883 */ /* 0x000fe40008000000 */
[----:B------:R-:W-:Y:S02]  /*5590*/  UISETP.NE.AND UP2, UPT, UR34, 0x1, UPT ;  /* 0x000000012200788c */ /* 0x000fe4000bf45270 */
[----:B------:R-:W-:Y:S02]  /*55a0*/  UIMAD.WIDE.U32 UR10, UR14, UR32, URZ ;  /* 0x000000200e0a72a5 */ /* 0x000fe4000f8e00ff */
[----:B------:R-:W-:Y:S02]  /*55b0*/  USEL UR4, UR27, UR40, !UP2 ;  /* 0x000000281b047287 */ /* 0x000fe4000d000000 */
[----:B------:R-:W-:Y:S02]  /*55c0*/  UISETP.NE.AND UP0, UPT, UR15, 0x1, UPT ;  /* 0x000000010f00788c */ /* 0x000fe4000bf05270 */
[----:B------:R-:W-:Y:S02]  /*55d0*/  UP2UR UR16, UPR, URZ, 0x2 ;  /* 0x00000002ff107883 */ /* 0x000fe40008000000 */
[----:B------:R-:W-:Y:S02]  /*55e0*/  UISETP.NE.AND UP1, UPT, UR42, 0x1, UPT ;  /* 0x000000012a00788c */ /* 0x000fe4000bf25270 */
[----:B---3--:R-:W-:Y:S02]  /*55f0*/  UIMAD.WIDE.U32 UR18, UR4, UR22, URZ ;  /* 0x00000016041272a5 */ /* 0x008fe4000f8e00ff */
[----:B------:R-:W-:Y:S01]  /*5600*/  USEL UR7, UR31, UR41, !UP0 ;  /* 0x000000291f077287 */ /* 0x000fe2000c000000 */
[----:B------:R-:W-:Y:S02]  /*5610*/  UMOV UR5, UR9 ;  /* 0x0000000900057c82 */ /* 0x000fe40008000000 */
[----:B------:R-:W-:Y:S02]  /*5620*/  USHF.R.U32.HI UR6, URZ, UR43, UR5 ;  /* 0x0000002bff067299 */ /* 0x000fe40008011605 */
[----:B------:R-:W-:Y:S02]  /*5630*/  UIMAD.WIDE.U32 UR24, UR7, UR22, URZ ;  /* 0x00000016071872a5 */ /* 0x000fe4000f8e00ff */
[----:B------:R-:W-:Y:S02]  /*5640*/  USEL UR6, UR13, UR6, !UP2 ;  /* 0x000000060d067287 */ /* 0x000fe4000d000000 */
[----:B------:R-:W-:Y:S01]  /*5650*/  UISETP.NE.AND UP2, UPT, UR12, URZ, UPT ;  /* 0x000000ff0c00728c */ /* 0x000fe2000bf45270 */
[----:B------:R-:W-:Y:S01]  /*5660*/  UMOV UR5, UR11 ;  /* 0x0000000b00057c82 */ /* 0x000fe20008000000 */
[----:B------:R-:W-:Y:S02]  /*5670*/  UIMAD.WIDE.U32 UR10, UR6, UR22, URZ ;  /* 0x00000016060a72a5 */ /* 0x000fe4000f8e00ff */
[----:B------:R-:W-:Y:S03]  /*5680*/  USHF.R.U32.HI UR8, URZ, UR33, UR5 ;  /* 0x00000021ff087299 */ /* 0x000fe60008011605 */
[----:B------:R-:W-:Y:S02]  /*5690*/  UMOV UR5, UR19 ;  /* 0x0000001300057c82 */ /* 0x000fe40008000000 */
[----:B------:R-:W-:Y:S03]  /*56a0*/  @UP1 USHF.R.U32.HI UR4, URZ, UR23, UR5 ;  /* 0x00000017ff041299 */ /* 0x000fe60008011605 */
[----:B------:R-:W-:Y:S01]  /*56b0*/  UMOV UR5, UR25 ;  /* 0x0000001900057c82 */ /* 0x000fe20008000000 */
[----:B------:R-:W-:Y:S02]  /*56c0*/  UIMAD UR4, UR42, UR4, URZ ;  /* 0x000000042a0472a4 */ /* 0x000fe4000f8e02ff */
[----:B------:R-:W-:Y:S02]  /*56d0*/  @UP1 USHF.R.U32.HI UR7, URZ, UR23, UR5 ;  /* 0x00000017ff071299 */ /* 0x000fe40008011605 */
[----:B------:R-:W-:Y:S02]  /*56e0*/  USEL UR5, UR14, UR8, !UP0 ;  /* 0x000000080e057287 */ /* 0x000fe4000c000000 */
[----:B------:R-:W-:Y:S02]  /*56f0*/  UIMAD UR8, UR42, UR7, URZ ;  /* 0x000000072a0872a4 */ /* 0x000fe4000f8e02ff */
[----:B------:R-:W-:Y:S03]  /*5700*/  UISETP.GE.AND UP0, UPT, UR6, UR4, UPT ;  /* 0x000000040600728c */ /* 0x000fe6000bf06270 */
[----:B------:R-:W-:Y:S01]  /*5710*/  UMOV UR4, UR11 ;  /* 0x0000000b00047c82 */ /* 0x000fe20008000000 */
[----:B------:R-:W-:Y:S02]  /*5720*/  UISETP.GE.OR UP0, UPT, UR5, UR8, UP0 ;  /* 0x000000080500728c */ /* 0x000fe40008706670 */
[----:B------:R-:W-:Y:S02]  /*5730*/  USHF.R.U32.HI UR4, URZ, UR23, UR4 ;  /* 0x00000017ff047299 */ /* 0x000fe40008011604 */
[----:B------:R-:W-:Y:S02]  /*5740*/  UIMAD.WIDE.U32 UR8, UR5, UR22, URZ ;  /* 0x00000016050872a5 */ /* 0x000fe4000f8e00ff */
[----:B------:R-:W-:Y:S04]  /*5750*/  USEL UR10, UR6, UR4, !UP1 ;  /* 0x00000004060a7287 */ /* 0x000fe8000c800000 */
[----:B------:R-:W-:Y:S01]  /*5760*/  UIADD3 UR11, UPT, UPT, -UR10, URZ, URZ ;  /* 0x000000ff0a0b7290 */ /* 0x000fe2000fffe1ff */
[----:B------:R-:W-:Y:S02]  /*5770*/  @!UP0 UMOV UR4, UR9 ;  /* 0x0000000900048c82 */ /* 0x000fe40008000000 */
[----:B------:R-:W-:Y:S02]  /*5780*/  @!UP0 USHF.R.U32.HI UR4, URZ, UR23, UR4 ;  /* 0x00000017ff048299 */ /* 0x000fe40008011604 */
[----:B------:R-:W-:Y:S02]  /*5790*/  UIMAD UR8, UR42, UR11, UR6 ;  /* 0x0000000b2a0872a4 */ /* 0x000fe4000f8e0206 */
[----:B------:R-:W-:Y:S02]  /*57a0*/  @!UP0 USEL UR4, UR5, UR4, !UP1 ;  /* 0x0000000405048287 */ /* 0x000fe4000c800000 */
[----:B------:R-:W-:Y:S02]  /*57b0*/  UISETP.NE.AND UP1, UPT, UR16, URZ, UPT ;  /* 0x000000ff1000728c */ /* 0x000fe4000bf25270 */
[----:B------:R-:W-:Y:S02]  /*57c0*/  @!UP0 UIMAD UR8, UR7, UR8, UR4 ;  /* 0x00000008070882a4 */ /* 0x000fe4000f8e0204 */
[----:B------:R-:W-:Y:S02]  /*57d0*/  @!UP0 UIADD3 UR9, UPT, UPT, UR10, -UR4, URZ ;  /* 0x800000040a098290 */ /* 0x000fe4000fffe0ff */
[----:B------:R-:W-:Y:S02]  /*57e0*/  UIADD3 UR4, UPT, UPT, -UR5, URZ, URZ ;  /* 0x000000ff05047290 */ /* 0x000fe4000fffe1ff */
[----:B------:R-:W-:Y:S02]  /*57f0*/  UIADD3 UR7, UPT, UPT, -UR6, URZ, URZ ;  /* 0x000000ff06077290 */ /* 0x000fe4000fffe1ff */
[----:B------:R-:W-:Y:S02]  /*5800*/  @!UP0 UIMAD UR6, UR9, UR42, UR5 ;  /* 0x0000002a090682a4 */ /* 0x000fe4000f8e0205 */
[----:B------:R-:W-:Y:S02]  /*5810*/  UIMAD UR14, UR15, UR4, UR14 ;  /* 0x000000040f0e72a4 */ /* 0x000fe4000f8e020e */
[----:B------:R-:W-:Y:S01]  /*5820*/  UIMAD UR13, UR34, UR7, UR13 ;  /* 0x00000007220d72a4 */ /* 0x000fe2000f8e020d */
[----:B------:R-:W-:Y:S02]  /*5830*/  @!UP0 UMOV UR5, UR8 ;  /* 0x0000000800058c82 */ /* 0x000fe40008000000 */
[----:B------:R-:W-:Y:S02]  /*5840*/  UIMAD UR14, UR5, UR15, UR14 ;  /* 0x0000000f050e72a4 */ /* 0x000fe4000f8e020e */
[----:B------:R-:W-:Y:S11]  /*5850*/  UIMAD UR13, UR6, UR34, UR13 ;  /* 0x00000022060d72a4 */ /* 0x000ff6000f8e020d */
[----:B------:R-:W-:Y:S01]  /*5860*/  @!UPT UIADD3 URZ, UPT, UPT, URZ, URZ, URZ ;  /* 0x000000fffffff290 */ /* 0x000fe2000fffe0ff */
.L_x_107:
[----:B------:R-:W2:Y:S01]  /*5870*/  @!UP3 LDCU.128 UR8, c[0x0][0xb10] ;  /* 0x00016200ff08b7ac */ /* 0x000ea20008000c00 */
[----:B------:R-:W-:Y:S02]  /*5880*/  ISETP.NE.U32.AND P0, PT, RZ, UR28, PT ;  /* 0x0000001cff007c0c */ /* 0x000fe4000bf05070 */
[----:B------:R-:W-:Y:S02]  /*5890*/  SHF.L.U32 R4, R11, 0x1f, RZ ;  /* 0x0000001f0b047819 */ /* 0x000fe400000006ff */
[----:B------:R-:W-:Y:S01]  /*58a0*/  ISETP.NE.AND.EX P0, PT, RZ, UR29, PT, P0 ;  /* 0x0000001dff007c0c */ /* 0x000fe2000bf05300 */
[----:B------:R-:W4:Y:S01]  /*58b0*/  @!UP3 LDCU UR5, c[0x0][0xb0c] ;  /* 0x00016180ff05b7ac */ /* 0x000f220008000800 */
[----:B------:R-:W-:Y:S02]  /*58c0*/  USHF.L.U32 UR19, UR20, 0x6, URZ ;  /* 0x0000000614137899 */ /* 0x000fe400080006ff */
[----:B------:R-:W-:Y:S02]  /*58d0*/  USHF.L.U32 UR18, UR30, 0x7, URZ ;  /* 0x000000071e127899 */ /* 0x000fe400080006ff */
[----:B--2---:R-:W-:Y:S07]  /*58e0*/  UIMAD.WIDE.U32 UR6, UR14, UR8, URZ ;  /* 0x000000080e0672a5 */ /* 0x004fee000f8e00ff */
[----:B------:R-:W-:Y:S01]  /*58f0*/  @!UP3 UMOV UR4, UR7 ;  /* 0x000000070004bc82 */ /* 0x000fe20008000000 */
[----:B----4-:R-:W-:Y:S02]  /*5900*/  @!UP3 UISETP.NE.AND UP0, UPT, UR5, 0x1, UPT ;  /* 0x000000010500b88c */ /* 0x010fe4000bf05270 */
[----:B------:R-:W-:Y:S02]  /*5910*/  @!UP3 USHF.R.U32.HI UR4, URZ, UR9, UR4 ;  /* 0x00000009ff04b299 */ /* 0x000fe40008011604 */
[----:B------:R-:W-:Y:S02]  /*5920*/  UIMAD.WIDE.U32 UR6, UR13, UR11, URZ ;  /* 0x0000000b0d0672a5 */ /* 0x000fe4000f8e00ff */
[----:B------:R-:W-:Y:S02]  /*5930*/  @!UP3 USEL UR8, UR14, UR4, !UP0 ;  /* 0x000000040e08b287 */ /* 0x000fe4000c000000 */
[----:B------:R-:W-:Y:S03]  /*5940*/  @!UP3 UISETP.NE.AND UP0, UPT, UR10, 0x1, UPT ;  /* 0x000000010a00b88c */ /* 0x000fe6000bf05270 */
[----:B------:R-:W-:Y:S02]  /*5950*/  @!UP3 UMOV UR6, UR7 ;  /* 0x000000070006bc82 */ /* 0x000fe40008000000 */
[----:B------:R-:W2:Y:S02]  /*5960*/  @!UP3 LDCU UR4, c[0x0][0xb20] ;  /* 0x00016400ff04b7ac */ /* 0x000ea40008000800 */
[----:B--2---:R-:W-:Y:S04]  /*5970*/  @!UP3 USHF.R.U32.HI UR6, URZ, UR4, UR6 ;  /* 0x00000004ff06b299 */ /* 0x004fe80008011606 */
[----:B------:R-:W-:Y:S04]  /*5980*/  @!UP3 USEL UR6, UR13, UR6, !UP0 ;  /* 0x000000060d06b287 */ /* 0x000fe8000c000000 */
[----:B------:R-:W-:Y:S02]  /*5990*/  @!UP3 UIADD3 UR4, UPT, UPT, -UR8, UR6, URZ ;  /* 0x000000060804b290 */ /* 0x000fe4000fffe1ff */
[----:B------:R-:W-:Y:S02]  /*59a0*/  @!UP3 UIADD3 UR6, UPT, UPT, UR8, -UR6, URZ ;  /* 0x800000060806b290 */ /* 0x000fe4000fffe0ff */
[----:B------:R-:W-:Y:S02]  /*59b0*/  @!UP3 UIMAD UR14, UR4, UR5, UR14 ;  /* 0x00000005040eb2a4 */ /* 0x000fe4000f8e020e */
[----:B------:R-:W-:Y:S01]  /*59c0*/  @!UP3 UIMAD UR13, UR6, UR10, UR13 ;  /* 0x0000000a060db2a4 */ /* 0x000fe2000f8e020d */
[----:B------:R-:W-:Y:S11]  /*59d0*/  BRA.U UP4, `(.L_x_108) ;  /* 0x0000000104107547 */ /* 0x000ff6000b800000 */
[----:B-1----:R-:W-:Y:S04]  /*59e0*/  MOV R0, UR37 ;  /* 0x0000002500007c02 */ /* 0x002fe80008000f00 */
[----:B------:R-:W-:Y:S04]  /*59f0*/  SHF.L.U32 R5, R0, 0x1f, RZ ;  /* 0x0000001f00057819 */ /* 0x000fe800000006ff */
[----:B------:R-:W1:Y:S02]  /*5a00*/  SYNCS.PHASECHK.TRANS64.TRYWAIT P1, [UR21+0x248], R5 ;  /* 0x00024805ff0075a7 */ /* 0x000e640008021115 */
[----:B-1----:R-:W-:Y:S05]  /*5a10*/  @!P1 BRA `(.L_x_109) ;  /* 0x0000004400049947 */ /* 0x002fea0003800000 */
.L_x_108:
[----:B------:R-:W-:Y:S05]  /*5a20*/  BRA.U !UP6, `(.L_x_110) ;  /* 0x000000010e387547 */ /* 0x000fea000b800000 */
[----:B------:R-:W-:Y:S01]  /*5a30*/  UPLOP3.LUT UP1, UPT, UPT, UPT, UP5, 0x80, 0x8 ;  /* 0x000000000008789c */ /* 0x000fe20003f2f050 */
[----:B-1----:R-:W-:Y:S01]  /*5a40*/  HFMA2 R0, -RZ, RZ, 0, 5.9604644775390625e-08 ;  /* 0x00000001ff007431 */ /* 0x002fe200000001ff */
[----:B------:R-:W1:Y:S01]  /*5a50*/  LDCU.64 UR8, c[0x0][0x358] ;  /* 0x00006b00ff0877ac */ /* 0x000e620008000a00 */
[----:B------:R-:W-:Y:S03]  /*5a60*/  IMAD.MOV.U32 R84, RZ, RZ, 0x1 ;  /* 0x00000001ff547424 */ /* 0x000fe600078e00ff */
[----:B------:R-:W-:Y:S05]  /*5a70*/  PLOP3.LUT P1, PT, PT, PT, UP1, 0x80, 0x8 ;  /* 0x000000000008781c */ /* 0x000fea0003f2f018 */
[----:B------:R-:W2:Y:S01]  /*5a80*/  @UP1 LDCU.64 UR4, c[0x0][0x888] ;  /* 0x00011100ff0417ac */ /* 0x000ea20008000a00 */
[----:B------:R-:W-:Y:S07]  /*5a90*/  @UP1 UIMAD UR6, UR36, UR28, URZ ;  /* 0x0000001c240612a4 */ /* 0x000fee000f8e02ff */
[----:B------:R-:W-:Y:S01]  /*5aa0*/  @!P1 PRMT R84, R0, 0x7610, R84 ;  /* 0x0000761000549816 */ /* 0x000fe20000000054 */
[----:B--2---:R-:W-:Y:S06]  /*5ab0*/  @UP1 UIMAD.WIDE UR4, UR6, 0x4, UR4 ;  /* 0x00000004060418a5 */ /* 0x004fec000f8e0204 */
[----:B------:R-:W-:Y:S01]  /*5ac0*/  IMAD.U32 R6, RZ, RZ, UR4 ;  /* 0x00000004ff067e24 */ /* 0x000fe2000f8e00ff */
[----:B------:R-:W-:Y:S04]  /*5ad0*/  MOV R7, UR5 ;  /* 0x0000000500077c02 */ /* 0x000fe80008000f00 */
[----:B------:R-:W2:Y:S01]  /*5ae0*/  @!UP1 LDCU UR4, c[0x0][0x880] ;  /* 0x00011000ff0497ac */ /* 0x000ea20008000800 */
[----:B-1---5:R4:W5:Y:S02]  /*5af0*/  @P1 LDG.E R41, desc[UR8][R6.64] ;  /* 0x0000000806291981 */ /* 0x022964000c1e1900 */
[----:B--2-4-:R-:W-:Y:S07]  /*5b00*/  @!P1 IMAD.U32 R41, RZ, RZ, UR4 ;  /* 0x00000004ff299e24 */ /* 0x014fee000f8e00ff */
.L_x_110:
[----:B-----5:R-:W-:Y:S01]  /*5b10*/  @!P0 FSETP.EQ.AND P2, PT, R41, RZ, PT ;  /* 0x000000ff2900820b */ /* 0x020fe20003f42000 */
[----:B------:R-:W-:Y:S01]  /*5b20*/  @!UPT UIADD3 URZ, UPT, UPT, URZ, URZ, URZ ;  /* 0x000000fffffff290 */ /* 0x000fe2000fffe0ff */
[----:B------:R-:W-:Y:S11]  /*5b30*/  @!P0 BRA `(.L_x_111) ;  /* 0x0000000000148947 */ /* 0x000ff60003800000 */
[----:B------:R-:W-:Y:S02]  /*5b40*/  LOP3.LUT P0, RZ, R84, 0xff, RZ, 0xc0, !PT ;  /* 0x000000ff54ff7812 */ /* 0x000fe4000780c0ff */
[----:B------:R-:W-:Y:S04]  /*5b50*/  PLOP3.LUT P2, PT, PT, PT, UP1, 0x80, 0x8 ;  /* 0x000000000008781c */ /* 0x000fe80003f4f018 */
[----:B------:R-:W-:Y:S07]  /*5b60*/  PLOP3.LUT P2, PT, P2, PT, PT, 0x8, 0x80 ;  /* 0x000000000080781c */ /* 0x000fee000174e170 */
[----:B------:R-:W-:Y:S11]  /*5b70*/  @P0 FSETP.EQ.AND P2, PT, R41, RZ, PT ;  /* 0x000000ff2900020b */ /* 0x000ff60003f42000 */
[----:B------:R-:W-:Y:S02]  /*5b80*/  @!UPT UIADD3 URZ, UPT, UPT, URZ, URZ, URZ ;  /* 0x000000fffffff290 */ /* 0x000fe4000fffe0ff */
.L_x_111:
[----:B------:R-:W2:Y:S01]  /*5b90*/  SYNCS.PHASECHK.TRANS64.TRYWAIT P0, [UR21+0x230], R4 ;  /* 0x00023004ff0075a7 */ /* 0x000ea20008001115 */
[----:B------:R-:W-:Y:S04]  /*5ba0*/  ELECT P1, URZ, PT ;  /* 0x0000000000ff782f */ /* 0x000fe80003820000 */
[----:B------:R-:W-:Y:S01]  /*5bb0*/  PLOP3.LUT P1, PT, P2, P1, PT, 0xf2, 0x2f ;  /* 0x00000000002f781c */ /* 0x000fe20001723e72 */
[----:B------:R-:W-:Y:S01]  /*5bc0*/  @!UPT UIADD3 URZ, UPT, UPT, URZ, URZ, URZ ;  /* 0x000000fffffff290 */ /* 0x000fe2000fffe0ff */
[----:B--2---:R-:W-:Y:S11]  /*5bd0*/  @!P0 BRA `(.L_x_112) ;  /* 0x0000004000ac8947 */ /* 0x004ff60003800000 */
.L_x_233:
[----:B------:R-:W-:Y:S01]  /*5be0*/  @!P1 IADD3 R2, P0, PT, R12, 0x580, RZ ;  /* 0x000005800c029810 */ /* 0x000fe20007f1e0ff */
[----:B------:R-:W-:Y:S01]  /*5bf0*/  VOTEU.ALL UP0, P1 ;  /* 0x0000000000ff7886 */ /* 0x000fe20000800000 */
[----:B------:R-:W-:Y:S01]  /*5c00*/  UMOV UR6, 0x0 ;  /* 0x0000000000067882 */ /* 0x000fe20000000000 */
[----:B------:R-:W-:Y:S01]  /*5c10*/  UMOV UR7, 0x10000000 ;  /* 0x1000000000077882 */ /* 0x000fe20000000000 */
[----:B------:R-:W-:Y:S01]  /*5c20*/  @!P1 R2UR UR5, R2 ;  /* 0x00000000020592ca */ /* 0x000fe200000e0000 */
[----:B-1----:R-:W-:Y:S01]  /*5c30*/  @!P1 IMAD.X R0, RZ, RZ, R13, P0 ;  /* 0x000000ffff009224 */ /* 0x002fe200000e060d */
[----:B------:R-:W-:Y:S01]  /*5c40*/  @!UP0 UIADD3 UR16, UPT, UPT, UR21, 0x400, URZ ;  /* 0x0000040015108890 */ /* 0x000fe2000fffe0ff */
[----:B------:R-:W-:Y:S01]  /*5c50*/  VIADD R10, R10, 0x1 ;  /* 0x000000010a0a7836 */ /* 0x000fe20000000000 */
[----:B------:R-:W-:Y:S01]  /*5c60*/  VOTEU.ALL UP0, P1 ;  /* 0x0000000000ff7886 */ /* 0x000fe20000800000 */
[----:B------:R-:W-:Y:S01]  /*5c70*/  UMOV UR20, UR36 ;  /* 0x0000002400147c82 */ /* 0x000fe20008000000 */
[----:B------:R-:W-:Y:S01]  /*5c80*/  @!P1 R2UR UR4, R0 ;  /* 0x00000000000492ca */ /* 0x000fe200000e0000 */
[----:B------:R-:W-:Y:S06]  /*5c90*/  @!P1 IMAD.MOV.U32 R0, RZ, RZ, 0x1000 ;  /* 0x00001000ff009424 */ /* 0x000fec00078e00ff */
[----:B------:R-:W-:Y:S06]  /*5ca0*/  IMAD.U32 R6, RZ, RZ, UR5 ;  /* 0x00000005ff067e24 */ /* 0x000fec000f8e00ff */
[----:B------:R-:W-:Y:S01]  /*5cb0*/  IMAD.U32 R7, RZ, RZ, UR4 ;  /* 0x00000004ff077e24 */ /* 0x000fe2000f8e00ff */
[----:B------:R-:W-:Y:S04]  /*5cc0*/  @!P1 R2UR UR4, R6 ;  /* 0x00000000060492ca */ /* 0x000fe800000e0000 */
[----:B------:R-:W-:Y:S11]  /*5cd0*/  @!P1 R2UR UR5, R7 ;  /* 0x00000000070592ca */ /* 0x000ff600000e0000 */
[----:B------:R-:W-:Y:S02]  /*5ce0*/  @!UPT UIADD3 URZ, UPT, UPT, URZ, URZ, URZ ;  /* 0x000000fffffff290 */ /* 0x000fe4000fffe0ff */
[----:B------:R1:W-:Y:S01]  /*5cf0*/  @!UP0 UTMALDG.3D [UR16], [UR4], desc[UR6] ;  /* 0x00000610040085b4 */ /* 0x0003e20008011000 */
[----:B------:R1:W-:Y:S01]  /*5d00*/  @!P1 SYNCS.ARRIVE.TRANS64.RED.A0TR RZ, [UR21+0x220], R0 ;  /* 0x00022000ffff99a7 */ /* 0x0003e20008300415 */
[----:B------:R-:W-:Y:S01]  /*5d10*/  SYNCS.ARRIVE.TRANS64.RED.A1T0 RZ, [UR39], RZ ;  /* 0x000000ffffff79a7 */ /* 0x000fe20008100427 */
[----:B------:R-:W2:Y:S02]  /*5d20*/  SYNCS.PHASECHK.TRANS64.TRYWAIT P0, [UR21+0x238], R4 ;  /* 0x00023804ff0075a7 */ /* 0x000ea40008001115 */
[----:B-12---:R-:W-:Y:S05]  /*5d30*/  @!P0 BRA `(.L_x_113) ;  /* 0x00000040006c8947 */ /* 0x006fea0003800000 */
.L_x_235:
[----:B------:R-:W-:Y:S01]  /*5d40*/  @!P1 IADD3 R2, P0, PT, R12, 0x580, RZ ;  /* 0x000005800c029810 */ /* 0x000fe20007f1e0ff */
[----:B------:R-:W-:Y:S01]  /*5d50*/  VOTEU.ALL UP0, P1 ;  /* 0x0000000000ff7886 */ /* 0x000fe20000800000 */
[----:B------:R-:W-:Y:S01]  /*5d60*/  UMOV UR6, 0x0 ;  /* 0x0000000000067882 */ /* 0x000fe20000000000 */
[----:B------:R-:W-:Y:S01]  /*5d70*/  UMOV UR7, 0x10000000 ;  /* 0x1000000000077882 */ /* 0x000fe20000000000 */
[----:B------:R-:W-:Y:S01]  /*5d80*/  @!P1 R2UR UR5, R2 ;  /* 0x00000000020592ca */ /* 0x000fe200000e0000 */
[----:B------:R-:W-:Y:S01]  /*5d90*/  @!P1 IMAD.X R0, RZ, RZ, R13, P0 ;  /* 0x000000ffff009224 */ /* 0x000fe200000e060d */
[----:B------:R-:W-:Y:S01]  /*5da0*/  @!UP0 UIADD3 UR10, UPT, UPT, UR18, 0x40, URZ ;  /* 0x00000040120a8890 */ /* 0x000fe2000fffe0ff */
[----:B------:R-:W-:Y:S01]  /*5db0*/  ISETP.NE.AND P0, PT, R10, 0x2, PT ;  /* 0x000000020a00780c */ /* 0x000fe20003f05270 */
[----:B------:R-:W-:Y:S01]  /*5dc0*/  @!UP0 UIADD3 UR8, UPT, UPT, UR21, 0x1400, URZ ;  /* 0x0000140015088890 */ /* 0x000fe2000fffe0ff */
[----:B------:R-:W-:Y:S01]  /*5dd0*/  LOP3.LUT R11, R11, 0x1, RZ, 0x3c, !PT ;  /* 0x000000010b0b7812 */ /* 0x000fe200078e3cff */
[----:B------:R-:W-:Y:S01]  /*5de0*/  @!UP0 UIADD3 UR9, UPT, UPT, UR21, 0x228, URZ ;  /* 0x0000022815098890 */ /* 0x000fe2000fffe0ff */
[----:B------:R-:W-:Y:S01]  /*5df0*/  @!P1 R2UR UR4, R0 ;  /* 0x00000000000492ca */ /* 0x000fe200000e0000 */
[----:B------:R-:W-:Y:S01]  /*5e00*/  VOTEU.ALL UP0, P1 ;  /* 0x0000000000ff7886 */ /* 0x000fe20000800000 */
[----:B------:R-:W-:Y:S01]  /*5e10*/  UMOV UR11, UR19 ;  /* 0x00000013000b7c82 */ /* 0x000fe20008000000 */
[----:B------:R-:W-:Y:S01]  /*5e20*/  UMOV UR12, UR36 ;  /* 0x00000024000c7c82 */ /* 0x000fe20008000000 */
[----:B------:R-:W-:Y:S01]  /*5e30*/  SEL R0, RZ, 0x1, P0 ;  /* 0x00000001ff007807 */ /* 0x000fe20000000000 */
[----:B------:R-:W-:Y:S01]  /*5e40*/  UIADD3 UR30, UPT, UPT, UR13, UR59, URZ ;  /* 0x0000003b0d1e7290 */ /* 0x000fe2000fffe0ff */
[----:B-1----:R-:W-:Y:S01]  /*5e50*/  IMAD.U32 R4, RZ, RZ, UR5 ;  /* 0x00000005ff047e24 */ /* 0x002fe2000f8e00ff */
[----:B------:R-:W-:Y:S01]  /*5e60*/  SEL R10, R10, RZ, P0 ;  /* 0x000000ff0a0a7207 */ /* 0x000fe20000000000 */
[----:B------:R-:W-:Y:S01]  /*5e70*/  UIADD3 UR20, UPT, UPT, UR14, UR62, URZ ;  /* 0x0000003e0e147290 */ /* 0x000fe2000fffe0ff */
[----:B------:R-:W-:Y:S01]  /*5e80*/  LOP3.LUT R9, R9, R0, RZ, 0x3c, !PT ;  /* 0x0000000009097212 */ /* 0x000fe200078e3cff */
[----:B------:R-:W-:Y:S01]  /*5e90*/  UMOV UR36, UR26 ;  /* 0x0000001a00247c82 */ /* 0x000fe20008000000 */
[----:B------:R-:W-:Y:S02]  /*5ea0*/  UPLOP3.LUT UP4, UPT, UPT, UPT, UPT, 0x80, 0x8 ;  /* 0x000000000008789c */ /* 0x000fe40003f8f070 */
[----:B------:R-:W-:Y:S01]  /*5eb0*/  IMAD.U32 R5, RZ, RZ, UR4 ;  /* 0x00000004ff057e24 */ /* 0x000fe2000f8e00ff */
[----:B------:R-:W-:Y:S04]  /*5ec0*/  @!P1 R2UR UR4, R4 ;  /* 0x00000000040492ca */ /* 0x000fe800000e0000 */
[----:B------:R-:W-:Y:S11]  /*5ed0*/  @!P1 R2UR UR5, R5 ;  /* 0x00000000050592ca */ /* 0x000ff600000e0000 */
[----:B------:R-:W-:Y:S02]  /*5ee0*/  @!UPT UIADD3 URZ, UPT, UPT, URZ, URZ, URZ ;  /* 0x000000fffffff290 */ /* 0x000fe4000fffe0ff */
[----:B------:R1:W-:Y:S01]  /*5ef0*/  @!UP0 UTMALDG.3D [UR8], [UR4], desc[UR6] ;  /* 0x00000608040085b4 */ /* 0x0003e20008011000 */
[----:B------:R1:W-:Y:S01]  /*5f00*/  @!P1 SYNCS.ARRIVE.TRANS64.RED.A0TR RZ, [UR21+0x228], R3 ;  /* 0x00022803ffff99a7 */ /* 0x0003e20008300415 */
[----:B------:R-:W-:Y:S01]  /*5f10*/  SYNCS.ARRIVE.TRANS64.RED.A1T0 RZ, [UR38], RZ ;  /* 0x000000ffffff79a7 */ /* 0x000fe20008100426 */
[----:B------:R-:W-:Y:S05]  /*5f20*/  BRA.U UP2, `(.L_x_114) ;  /* 0xfffffff502147547 */ /* 0x000fea000b83ffff */
[----:B-1----:R-:W-:-:S04]  /*5f30*/  SHF.L.U32 R3, R11, 0x1f, RZ ;  /* 0x0000001f0b037819 */ /* 0x002fc800000006ff */
[----:B------:R-:W1:Y:S02]  /*5f40*/  SYNCS.PHASECHK.TRANS64.TRYWAIT P0, [UR21+0x230], R3 ;  /* 0x00023003ff0075a7 */ /* 0x000e640008001115 */
[----:B-1----:R-:W-:Y:S05]  /*5f50*/  @!P0 BRA `(.L_x_115) ;  /* 0x0000003c00fc8947 */ /* 0x002fea0003800000 */
.L_x_237:
[----:B-1----:R-:W-:-:S07]  /*5f60*/  MOV R0, UR21 ;  /* 0x0000001500007c02 */ /* 0x002fce0008000f00 */
.L_x_116:
[----:B-1----:R-:W-:-:S04]  /*5f70*/  SHF.L.U32 R3, R11, 0x1f, RZ ;  /* 0x0000001f0b037819 */ /* 0x002fc800000006ff */
[----:B------:R1:W2:Y:S03]  /*5f80*/  SYNCS.PHASECHK.TRANS64.TRYWAIT P0, [R0+URZ+0x238], R3 ;  /* 0x00023803000075a7 */ /* 0x0002a600080011ff */
[----:B--2---:R-:W-:Y:S05]  /*5f90*/  @!P0 NANOSLEEP.SYNCS 0x989680 ;  /* 0x009896800000895d */ /* 0x004fea0003900000 */
[----:B------:R-:W2:Y:S02]  /*5fa0*/  @!P0 SYNCS.PHASECHK.TRANS64 P0, [R0+URZ+0x238], R3 ;  /* 0x00023803000085a7 */ /* 0x000ea400080010ff */
[----:B--23--:R-:W-:Y:S05]  /*5fb0*/  @P0 EXIT ;  /* 0x000000000000094d */ /* 0x00cfea0003800000 */
[----:B------:R-:W-:Y:S05]  /*5fc0*/  BRA `(.L_x_116) ;  /* 0xfffffffc00e87947 */ /* 0x000fea000383ffff */
.L_x_105:
[----:B------:R-:W-:-:S06]  /*5fd0*/  UISETP.GE.AND UP0, UPT, UR18, 0x4, UPT ;  /* 0x000000041200788c */ /* 0x000fcc000bf06270 */
[----:B------:R-:W-:-:S13]  /*5fe0*/  PLOP3.LUT P0, PT, PT, PT, UP0, 0x80, 0x8 ;  /* 0x000000000008781c */ /* 0x000fda0003f0f008 */
[----:B-1----:R-:W-:Y:S05]  /*5ff0*/  @!P0 EXIT ;  /* 0x000000000000894d */ /* 0x002fea0003800000 */
[----:B------:R-:W1:Y:S08]  /*6000*/  S2UR UR4, SR_CgaCtaId ;  /* 0x00000000000479c3 */ /* 0x000e700000008800 */
[----:B------:R-:W-:Y:S01]  /*6010*/  BAR.SYNC.DEFER_BLOCKING 0x6, 0xa0 ;  /* 0x0182800000007b1d */ /* 0x000fe20000010000 */
[C---:B------:R-:W-:Y:S01]  /*6020*/  IMAD.SHL.U32 R7, R93.reuse, 0x40, RZ ;  /* 0x000000405d077824 */ /* 0x040fe200078e00ff */
[C---:B------:R-:W-:Y:S01]  /*6030*/  LOP3.LUT R95, R93.reuse, 0x60, RZ, 0xc0, !PT ;  /* 0x000000605d5f7812 */ /* 0x040fe200078ec0ff */
[----:B------:R-:W-:-:S02]  /*6040*/  IMAD.SHL.U32 R4, R93, 0x20, RZ ;  /* 0x000000205d047824 */ /* 0x000fc400078e00ff */
[----:B------:R-:W-:Y:S02]  /*6050*/  HFMA2 R36, -RZ, RZ, 0, 0 ;  /* 0x00000000ff247431 */ /* 0x000fe400000001ff */
[----:B------:R-:W-:Y:S01]  /*6060*/  IMAD.SHL.U32 R6, R93, 0x2, RZ ;  /* 0x000000025d067824 */ /* 0x000fe200078e00ff */
[----:B------:R-:W-:Y:S01]  /*6070*/  UMOV UR44, 0x400 ;  /* 0x00000400002c7882 */ /* 0x000fe20000000000 */
[----:B------:R-:W2:Y:S01]  /*6080*/  LDC.64 R82, c[0x0][0x8b0] ;  /* 0x00022c00ff527b82 */ /* 0x000ea20000000a00 */
[----:B------:R-:W-:Y:S01]  /*6090*/  LOP3.LUT R5, R7, 0x180, RZ, 0xc0, !PT ;  /* 0x0000018007057812 */ /* 0x000fe200078ec0ff */
[----:B------:R-:W-:Y:S01]  /*60a0*/  IMAD.U32 R37, R93, 0x10000, RZ ;  /* 0x000100005d257824 */ /* 0x000fe200078e00ff */
[----:B------:R-:W-:Y:S01]  /*60b0*/  LOP3.LUT R4, R4, 0xc00, RZ, 0xc0, !PT ;  /* 0x00000c0004047812 */ /* 0x000fe200078ec0ff */
[----:B------:R-:W-:Y:S01]  /*60c0*/  IMAD.MOV.U32 R92, RZ, RZ, RZ ;  /* 0x000000ffff5c7224 */ /* 0x000fe200078e00ff */
[----:B------:R-:W-:Y:S01]  /*60d0*/  LOP3.LUT R6, R5, 0x20, R6, 0xf8, !PT ;  /* 0x0000002005067812 */ /* 0x000fe200078ef806 */
[----:B------:R-:W-:Y:S01]  /*60e0*/  IMAD.SHL.U32 R5, R93, 0x8, RZ ;  /* 0x000000085d057824 */ /* 0x000fe200078e00ff */
[----:B------:R-:W-:Y:S01]  /*60f0*/  LOP3.LUT R4, R4, 0x40, R7, 0xf8, !PT ;  /* 0x0000004004047812 */ /* 0x000fe200078ef807 */
[----:B------:R-:W3:Y:S01]  /*6100*/  LDC.64 R80, c[0x0][0x8a8] ;  /* 0x00022a00ff507b82 */ /* 0x000ee20000000a00 */
[----:B------:R-:W-:Y:S01]  /*6110*/  LOP3.LUT R37, R37, 0x600000, RZ, 0xc0, !PT ;  /* 0x0060000025257812 */ /* 0x000fe200078ec0ff */
[----:B------:R-:W-:Y:S01]  /*6120*/  IMAD.MOV.U32 R87, RZ, RZ, RZ ;  /* 0x000000ffff577224 */ /* 0x000fe200078e00ff */
[----:B------:R-:W-:-:S02]  /*6130*/  LOP3.LUT R5, R6, 0x30, R5, 0x78, !PT ;  /* 0x0000003006057812 */ /* 0x000fc400078e7805 */
[----:B------:R-:W-:Y:S02]  /*6140*/  CS2R R90, SRZ ;  /* 0x00000000005a7805 */ /* 0x000fe4000001ff00 */
[----:B------:R-:W-:Y:S01]  /*6150*/  LOP3.LUT R4, R4, 0x200, R7, 0xf8, !PT ;  /* 0x0000020004047812 */ /* 0x000fe200078ef807 */
[----:B------:R-:W-:Y:S01]  /*6160*/  IMAD.MOV.U32 R89, RZ, RZ, RZ ;  /* 0x000000ffff597224 */ /* 0x000fe200078e00ff */
[----:B------:R-:W-:Y:S01]  /*6170*/  LOP3.LUT R93, R93, 0x2, RZ, 0xc0, !PT ;  /* 0x000000025d5d7812 */ /* 0x000fe200078ec0ff */
[----:B-1----:R-:W-:Y:S01]  /*6180*/  ULEA UR44, UR4, UR44, 0x18 ;  /* 0x0000002c042c7291 */ /* 0x002fe2000f8ec0ff */
[----:B------:R-:W-:Y:S01]  /*6190*/  LOP3.LUT R71, R4, R5, RZ, 0xfc, !PT ;  /* 0x0000000504477212 */ /* 0x000fe200078efcff */
[----:B------:R-:W1:Y:S01]  /*61a0*/  LDCU UR57, c[0x0][0x370] ;  /* 0x00006e00ff3977ac */ /* 0x000e620008000800 */
[----:B------:R-:W-:Y:S01]  /*61b0*/  IADD3 R88, PT, PT, -R93, RZ, RZ ;  /* 0x000000ff5d587210 */ /* 0x000fe20007ffe1ff */
[----:B------:R-:W-:Y:S01]  /*61c0*/  UIADD3 UR4, UPT, UPT, UR44, 0x2400, URZ ;  /* 0x000024002c047890 */ /* 0x000fe2000fffe0ff */
[----:B------:R-:W4:Y:S04]  /*61d0*/  LDCU UR43, c[0x0][0xb0c] ;  /* 0x00016180ff2b77ac */ /* 0x000f280008000800 */
[----:B------:R-:W1:Y:S01]  /*61e0*/  LDS R0, [UR44+0x300] ;  /* 0x0003002cff007984 */ /* 0x000e620008000800 */
[----:B------:R-:W-:Y:S01]  /*61f0*/  IMAD.U32 R94, RZ, RZ, UR4 ;  /* 0x00000004ff5e7e24 */ /* 0x000fe2000f8e00ff */
[----:B------:R-:W1:Y:S01]  /*6200*/  LDCU UR39, c[0x0][0xb30] ;  /* 0x00016600ff2777ac */ /* 0x000e620008000800 */
[----:B------:R-:W1:Y:S01]  /*6210*/  LDCU.64 UR46, c[0x0][0x888] ;  /* 0x00011100ff2e77ac */ /* 0x000e620008000a00 */
[----:B------:R-:W1:Y:S01]  /*6220*/  LDCU.64 UR40, c[0x0][0xb28] ;  /* 0x00016500ff2877ac */ /* 0x000e620008000a00 */
[----:B------:R-:W1:Y:S01]  /*6230*/  LDCU.64 UR60, c[0x0][0x890] ;  /* 0x00011200ff3c77ac */ /* 0x000e620008000a00 */
[----:B------:R-:W1:Y:S01]  /*6240*/  LDCU.128 UR52, c[0x0][0xb10] ;  /* 0x00016200ff3477ac */ /* 0x000e620008000c00 */
[----:B------:R-:W1:Y:S01]  /*6250*/  LDCU UR56, c[0x0][0x374] ;  /* 0x00006e80ff3877ac */ /* 0x000e620008000800 */
[----:B------:R-:W-:Y:S01]  /*6260*/  UIADD3 UR63, UPT, UPT, UR44, 0x400, URZ ;  /* 0x000004002c3f7890 */ /* 0x000fe2000fffe0ff */
[----:B-1234-:R-:W-:-:S11]  /*6270*/  IMAD.IADD R37, R0, 0x1, R37 ;  /* 0x0000000100257824 */ /* 0x01efd600078e0225 */
.L_x_142:
[----:B------:R-:W-:Y:S02]  /*6280*/  LEA R3, R87, UR44, 0x3 ;  /* 0x0000002c57037c11 */ /* 0x000fe4000f8e18ff */
[----:B------:R-:W-:Y:S02]  /*6290*/  SHF.L.U32 R0, R91, 0x1f, RZ ;  /* 0x0000001f5b007819 */ /* 0x000fe400000006ff */
[----:B------:R-:W-:Y:S02]  /*62a0*/  LEA R5, R87, UR44, 0x4 ;  /* 0x0000002c57057c11 */ /* 0x000fe4000f8e20ff */
[----:B-1----:R-:W1:Y:S02]  /*62b0*/  SYNCS.PHASECHK.TRANS64.TRYWAIT P0, [R3+URZ+0x250], R0 ;  /* 0x00025000030075a7 */ /* 0x002e6400080011ff */
[----:B-1----:R-:W-:Y:S05]  /*62c0*/  @!P0 BRA `(.L_x_117) ;  /* 0x0000003c00388947 */ /* 0x002fea0003800000 */
.L_x_238:
[----:B------:R-:W2:Y:S01]  /*62d0*/  LDS.128 R4, [R5+0x2e0] ;  /* 0x0002e00005047984 */ /* 0x000ea20000000c00 */
[----:B------:R-:W-:Y:S01]  /*62e0*/  UISETP.GE.AND UP0, UPT, UR42, 0x1, UPT ;  /* 0x000000012a00788c */ /* 0x000fe2000bf06270 */
[----:B------:R-:W-:Y:S01]  /*62f0*/  @!PT LDS RZ, [RZ] ;  /* 0x00000000fffff984 */ /* 0x000fe20000000800 */
[----:B------:R-:W-:Y:S01]  /*6300*/  @!PT LDS RZ, [RZ] ;  /* 0x00000000fffff984 */ /* 0x000fe20000000800 */
[----:B------:R-:W-:Y:S01]  /*6310*/  @!PT LDS RZ, [RZ] ;  /* 0x00000000fffff984 */ /* 0x000fe20000000800 */
[----:B------:R-:W-:Y:S01]  /*6320*/  @!PT LDS RZ, [RZ] ;  /* 0x00000000fffff984 */ /* 0x000fe20000000800 */
[----:B------:R3:W-:Y:S06]  /*6330*/  MEMBAR.ALL.CTA ;  /* 0x0000000000007992 */ /* 0x0007ec0000008000 */
[----:B---3--:R-:W3:Y:S01]  /*6340*/  FENCE.VIEW.ASYNC.S ;  /* 0x00000000000073c6 */ /* 0x008ee20000000000 */
[----:B--2---:R-:W-:Y:S11]  /*6350*/  LOP3.LUT P0, RZ, R6, 0x1, RZ, 0xc0, !PT ;  /* 0x0000000106ff7812 */ /* 0x004ff6000780c0ff */
[----:B------:R-:W-:Y:S02]  /*6360*/  @!UPT UIADD3 URZ, UPT, UPT, URZ, URZ, URZ ;  /* 0x000000fffffff290 */ /* 0x000fe4000fffe0ff */
[----:B---3--:R-:W-:Y:S01]  /*6370*/  VOTEU.ANY UP1, P0 ;  /* 0x0000000000ff7886 */ /* 0x008fe20000020100 */
[----:B------:R-:W-:Y:S01]  /*6380*/  PLOP3.LUT P0, PT, PT, PT, UP1, 0x80, 0x8 ;  /* 0x000000000008781c */ /* 0x000fe20003f0f018 */
[----:B------:R-:W-:Y:S11]  /*6390*/  UP2UR UR45, UPR, URZ, 0x2 ;  /* 0x00000002ff2d7883 */ /* 0x000ff60008000000 */
[----:B------:R-:W-:Y:S01]  /*63a0*/  @!UPT UIADD3 URZ, UPT, UPT, URZ, URZ, URZ ;  /* 0x000000fffffff290 */ /* 0x000fe2000fffe0ff */
[----:B-1----:R-:W-:Y:S02]  /*63b0*/  @P0 SHF.R.U32.HI R0, RZ, 0x10, R5 ;  /* 0x00000010ff000819 */ /* 0x002fe40000011605 */
        /* <DEDUP_REMOVED lines=12> */
[----:B------:R-:W2:Y:S01]  /*6480*/  LDCU UR12, c[0x0][0xb20] ;  /* 0x00016400ff0c77ac */ /* 0x000ea20008000800 */
[----:B------:R-:W-:Y:S02]  /*6490*/  UIMAD.WIDE.U32 UR4, UR56, UR55, URZ ;  /* 0x00000037380472a5 */ /* 0x000fe4000f8e00ff */
[----:B------:R-:W-:Y:S02]  /*64a0*/  UIMAD.WIDE.U32 UR6, UR57, UR52, URZ ;  /* 0x00000034390672a5 */ /* 0x000fe4000f8e00ff */
[----:B------:R-:W-:Y:S02]  /*64b0*/  UISETP.NE.AND UP0, UPT, UR54, 0x1, UPT ;  /* 0x000000013600788c */ /* 0x000fe4000bf05270 */
[----:B------:R-:W-:Y:S02]  /*64c0*/  UIMAD.WIDE.U32 UR8, UR37, UR55, URZ ;  /* 0x00000037250872a5 */ /* 0x000fe4000f8e00ff */
[----:B------:R-:W-:Y:S02]  /*64d0*/  UIMAD.WIDE.U32 UR10, UR38, UR52, URZ ;  /* 0x00000034260a72a5 */ /* 0x000fe4000f8e00ff */
[----:B------:R-:W-:Y:S02]  /*64e0*/  UISETP.NE.AND UP1, UPT, UR43, 0x1, UPT ;  /* 0x000000012b00788c */ /* 0x000fe4000bf25270 */
[----:B------:R-:W-:Y:S01]  /*64f0*/  UISETP.NE.AND UP2, UPT, UR42, 0x1, UPT ;  /* 0x000000012a00788c */ /* 0x000fe2000bf45270 */
[----:B------:R-:W-:Y:S02]  /*6500*/  UMOV UR4, UR5 ;  /* 0x0000000500047c82 */ /* 0x000fe40008000000 */
[----:B--2---:R-:W-:Y:S03]  /*6510*/  USHF.R.U32.HI UR5, URZ, UR12, UR4 ;  /* 0x0000000cff057299 */ /* 0x004fe60008011604 */
[----:B------:R-:W-:Y:S02]  /*6520*/  UMOV UR4, UR7 ;  /* 0x0000000700047c82 */ /* 0x000fe40008000000 */
[----:B------:R-:W-:Y:S02]  /*6530*/  USHF.R.U32.HI UR7, URZ, UR53, UR4 ;  /* 0x00000035ff077299 */ /* 0x000fe40008011604 */
[----:B------:R-:W-:Y:S02]  /*6540*/  USEL UR4, UR56, UR5, !UP0 ;  /* 0x0000000538047287 */ /* 0x000fe4000c000000 */
[----:B------:R-:W-:Y:S01]  /*6550*/  USEL UR7, UR57, UR7, !UP1 ;  /* 0x0000000739077287 */ /* 0x000fe2000c800000 */
[----:B------:R-:W-:Y:S01]  /*6560*/  UMOV UR5, UR9 ;  /* 0x0000000900057c82 */ /* 0x000fe20008000000 */
[----:B------:R-:W-:Y:S02]  /*6570*/  UIMAD.WIDE.U32 UR8, UR4, UR40, URZ ;  /* 0x00000028040872a5 */ /* 0x000fe4000f8e00ff */
[----:B------:R-:W-:Y:S03]  /*6580*/  USHF.R.U32.HI UR6, URZ, UR12, UR5 ;  /* 0x0000000cff067299 */ /* 0x000fe60008011605 */
[----:B------:R-:W-:Y:S01]  /*6590*/  UMOV UR5, UR11 ;  /* 0x0000000b00057c82 */ /* 0x000fe20008000000 */
[----:B------:R-:W-:Y:S02]  /*65a0*/  UIMAD.WIDE.U32 UR10, UR7, UR40, URZ ;  /* 0x00000028070a72a5 */ /* 0x000fe4000f8e00ff */
[----:B------:R-:W-:Y:S02]  /*65b0*/  USHF.R.U32.HI UR12, URZ, UR53, UR5 ;  /* 0x00000035ff0c7299 */ /* 0x000fe40008011605 */
[----:B------:R-:W-:Y:S01]  /*65c0*/  USEL UR6, UR37, UR6, !UP0 ;  /* 0x0000000625067287 */ /* 0x000fe2000c000000 */
[----:B------:R-:W-:Y:S02]  /*65d0*/  UMOV UR5, UR9 ;  /* 0x0000000900057c82 */ /* 0x000fe40008000000 */
[----:B------:R-:W-:Y:S01]  /*65e0*/  UMOV UR10, UR11 ;  /* 0x0000000b000a7c82 */ /* 0x000fe20008000000 */
[----:B------:R-:W-:Y:S02]  /*65f0*/  @UP2 USHF.R.U32.HI UR4, URZ, UR41, UR5 ;  /* 0x00000029ff042299 */ /* 0x000fe40008011605 */
[----:B------:R-:W-:Y:S02]  /*6600*/  @UP2 USHF.R.U32.HI UR7, URZ, UR41, UR10 ;  /* 0x00000029ff072299 */ /* 0x000fe4000801160a */
[----:B------:R-:W-:Y:S02]  /*6610*/  UIMAD UR4, UR42, UR4, URZ ;  /* 0x000000042a0472a4 */ /* 0x000fe4000f8e02ff */
[----:B------:R-:W-:Y:S02]  /*6620*/  UIMAD.WIDE.U32 UR10, UR6, UR40, URZ ;  /* 0x00000028060a72a5 */ /* 0x000fe4000f8e00ff */
[----:B------:R-:W-:Y:S02]  /*6630*/  USEL UR5, UR38, UR12, !UP1 ;  /* 0x0000000c26057287 */ /* 0x000fe4000c800000 */
[----:B------:R-:W-:Y:S02]  /*6640*/  UIMAD UR8, UR42, UR7, URZ ;  /* 0x000000072a0872a4 */ /* 0x000fe4000f8e02ff */
[----:B------:R-:W-:Y:S03]  /*6650*/  UISETP.GE.AND UP0, UPT, UR6, UR4, UPT ;  /* 0x000000040600728c */ /* 0x000fe6000bf06270 */
[----:B------:R-:W-:Y:S01]  /*6660*/  UMOV UR4, UR11 ;  /* 0x0000000b00047c82 */ /* 0x000fe20008000000 */
[----:B------:R-:W-:Y:S02]  /*6670*/  UISETP.GE.OR UP0, UPT, UR5, UR8, UP0 ;  /* 0x000000080500728c */ /* 0x000fe40008706670 */
[----:B------:R-:W-:Y:S02]  /*6680*/  USHF.R.U32.HI UR4, URZ, UR41, UR4 ;  /* 0x00000029ff047299 */ /* 0x000fe40008011604 */
[----:B------:R-:W-:Y:S02]  /*6690*/  UIMAD.WIDE.U32 UR8, UR5, UR40, URZ ;  /* 0x00000028050872a5 */ /* 0x000fe4000f8e00ff */
[----:B------:R-:W-:Y:S02]  /*66a0*/  USEL UR11, UR6, UR4, !UP2 ;  /* 0x00000004060b7287 */ /* 0x000fe4000d000000 */
[----:B------:R-:W-:Y:S02]  /*66b0*/  UIADD3 UR8, UPT, UPT, -UR5, URZ, URZ ;  /* 0x000000ff05087290 */ /* 0x000fe4000fffe1ff */
[----:B------:R-:W-:Y:S01]  /*66c0*/  UIADD3 UR10, UPT, UPT, -UR11, URZ, URZ ;  /* 0x000000ff0b0a7290 */ /* 0x000fe2000fffe1ff */
[----:B------:R-:W-:Y:S01]  /*66d0*/  @!UP0 UMOV UR4, UR9 ;  /* 0x0000000900048c82 */ /* 0x000fe20008000000 */
[----:B------:R-:W-:Y:S02]  /*66e0*/  UIADD3 UR9, UPT, UPT, -UR6, URZ, URZ ;  /* 0x000000ff06097290 */ /* 0x000fe4000fffe1ff */
[----:B------:R-:W-:Y:S02]  /*66f0*/  @!UP0 USHF.R.U32.HI UR4, URZ, UR41, UR4 ;  /* 0x00000029ff048299 */ /* 0x000fe40008011604 */
[----:B------:R-:W-:Y:S02]  /*6700*/  UIMAD UR10, UR42, UR10, UR6 ;  /* 0x0000000a2a0a72a4 */ /* 0x000fe4000f8e0206 */
[----:B------:R-:W-:Y:S04]  /*6710*/  @!UP0 USEL UR4, UR5, UR4, !UP2 ;  /* 0x0000000405048287 */ /* 0x000fe8000d000000 */
[----:B------:R-:W-:Y:S02]  /*6720*/  @!UP0 UIMAD UR10, UR7, UR10, UR4 ;  /* 0x0000000a070a82a4 */ /* 0x000fe4000f8e0204 */
[----:B------:R-:W-:Y:S02]  /*6730*/  @!UP0 UIADD3 UR11, UPT, UPT, UR11, -UR4, URZ ;  /* 0x800000040b0b8290 */ /* 0x000fe4000fffe0ff */
[----:B------:R-:W-:Y:S02]  /*6740*/  UIMAD UR7, UR43, UR8, UR38 ;  /* 0x000000082b0772a4 */ /* 0x000fe4000f8e0226 */
[----:B------:R-:W-:Y:S02]  /*6750*/  @!UP0 UIMAD UR6, UR11, UR42, UR5 ;  /* 0x0000002a0b0682a4 */ /* 0x000fe4000f8e0205 */
[----:B------:R-:W-:Y:S01]  /*6760*/  UIMAD UR4, UR54, UR9, UR37 ;  /* 0x00000009360472a4 */ /* 0x000fe2000f8e0225 */
[----:B------:R-:W-:Y:S02]  /*6770*/  @!UP0 UMOV UR5, UR10 ;  /* 0x0000000a00058c82 */ /* 0x000fe40008000000 */
[----:B------:R-:W-:Y:S02]  /*6780*/  UIMAD UR38, UR5, UR43, UR7 ;  /* 0x0000002b052672a4 */ /* 0x000fe4000f8e0207 */
[----:B------:R-:W-:Y:S11]  /*6790*/  UIMAD UR37, UR6, UR54, UR4 ;  /* 0x00000036062572a4 */ /* 0x000ff6000f8e0204 */
[----:B------:R-:W-:Y:S01]  /*67a0*/  @!UPT UIADD3 URZ, UPT, UPT, URZ, URZ, URZ ;  /* 0x000000fffffff290 */ /* 0x000fe2000fffe0ff */
.L_x_118:
[----:B------:R-:W-:Y:S01]  /*67b0*/  UISETP.NE.AND UP0, UPT, UR39, 0x1, UPT ;  /* 0x000000012700788c */ /* 0x000fe2000bf05270 */
[----:B------:R-:W-:Y:S01]  /*67c0*/  IADD3 R87, PT, PT, R87, 0x1, RZ ;  /* 0x0000000157577810 */ /* 0x000fe20007ffe0ff */
[----:B------:R-:W-:Y:S02]  /*67d0*/  USHF.L.U32 UR50, UR20, 0x6, URZ ;  /* 0x0000000614327899 */ /* 0x000fe400080006ff */
[----:B------:R-:W-:Y:S07]  /*67e0*/  USHF.L.U32 UR49, UR30, 0x7, URZ ;  /* 0x000000071e317899 */ /* 0x000fee00080006ff */
[----:B------:R-:W2:Y:S01]  /*67f0*/  @!UP0 LDCU.128 UR12, c[0x0][0xb10] ;  /* 0x00016200ff0c87ac */ /* 0x000ea20008000c00 */
[----:B------:R-:W3:Y:S01]  /*6800*/  @!UP0 LDCU UR5, c[0x0][0xb0c] ;  /* 0x00016180ff0587ac */ /* 0x000ee20008000800 */
[----:B------:R-:W4:Y:S01]  /*6810*/  @!UP0 LDCU UR10, c[0x0][0xb20] ;  /* 0x00016400ff0a87ac */ /* 0x000f220008000800 */
[----:B--2---:R-:W-:Y:S02]  /*6820*/  UIMAD.WIDE.U32 UR8, UR38, UR12, URZ ;  /* 0x0000000c260872a5 */ /* 0x004fe4000f8e00ff */
[----:B------:R-:W-:Y:S02]  /*6830*/  UIMAD.WIDE.U32 UR6, UR37, UR15, URZ ;  /* 0x0000000f250672a5 */ /* 0x000fe4000f8e00ff */
[----:B------:R-:W-:Y:S03]  /*6840*/  @!UP0 UISETP.NE.AND UP1, UPT, UR14, 0x1, UPT ;  /* 0x000000010e00888c */ /* 0x000fe6000bf25270 */
[----:B------:R-:W-:Y:S01]  /*6850*/  @!UP0 UMOV UR4, UR9 ;  /* 0x0000000900048c82 */ /* 0x000fe20008000000 */
[----:B---3--:R-:W-:Y:S02]  /*6860*/  @!UP0 UISETP.NE.AND UP2, UPT, UR5, 0x1, UPT ;  /* 0x000000010500888c */ /* 0x008fe4000bf45270 */
[----:B------:R-:W-:Y:S01]  /*6870*/  @!UP0 USHF.R.U32.HI UR4, URZ, UR13, UR4 ;  /* 0x0000000dff048299 */ /* 0x000fe20008011604 */
[----:B------:R-:W-:Y:S02]  /*6880*/  @!UP0 UMOV UR6, UR7 ;  /* 0x0000000700068c82 */ /* 0x000fe40008000000 */
[----:B----4-:R-:W-:Y:S02]  /*6890*/  @!UP0 USHF.R.U32.HI UR6, URZ, UR10, UR6 ;  /* 0x0000000aff068299 */ /* 0x010fe40008011606 */
[----:B------:R-:W-:Y:S02]  /*68a0*/  @!UP0 USEL UR7, UR38, UR4, !UP2 ;  /* 0x0000000426078287 */ /* 0x000fe4000d000000 */
[----:B------:R-:W-:Y:S04]  /*68b0*/  @!UP0 USEL UR6, UR37, UR6, !UP1 ;  /* 0x0000000625068287 */ /* 0x000fe8000c800000 */
[----:B------:R-:W-:Y:S02]  /*68c0*/  @!UP0 UIADD3 UR4, UPT, UPT, -UR7, UR6, URZ ;  /* 0x0000000607048290 */ /* 0x000fe4000fffe1ff */
[----:B------:R-:W-:Y:S02]  /*68d0*/  @!UP0 UIADD3 UR6, UPT, UPT, UR7, -UR6, URZ ;  /* 0x8000000607068290 */ /* 0x000fe4000fffe0ff */
[----:B------:R-:W-:Y:S02]  /*68e0*/  @!UP0 UIMAD UR38, UR4, UR5, UR38 ;  /* 0x00000005042682a4 */ /* 0x000fe4000f8e0226 */
[----:B------:R-:W-:Y:S02]  /*68f0*/  @!UP0 UIMAD UR37, UR6, UR14, UR37 ;  /* 0x0000000e062582a4 */ /* 0x000fe4000f8e0225 */
[----:B------:R-:W-:Y:S09]  /*6900*/  ULOP3.LUT UP0, URZ, UR63, 0x1b0, URZ, 0xc0, !UPT ;  /* 0x000001b03fff7892 */ /* 0x000ff2000f80c0ff */
[----:B------:R-:W-:Y:S05]  /*6910*/  BRA.U !UP0, `(.L_x_119) ;  /* 0x0000000108407547 */ /* 0x000fea000b800000 */
[----:B------:R-:W2:Y:S01]  /*6920*/  LDCU.64 UR8, c[0x4][0x80] ;  /* 0x01001000ff0877ac */ /* 0x000ea20008000a00 */
[----:B------:R-:W-:Y:S01]  /*6930*/  MOV R3, 0x0 ;  /* 0x0000000000037802 */ /* 0x000fe20000000f00 */
[----:B------:R-:W-:Y:S02]  /*6940*/  HFMA2 R12, -RZ, RZ, 0, 5.9604644775390625e-08 ;  /* 0x00000001ff0c7431 */ /* 0x000fe400000001ff */
[----:B------:R-:W-:Y:S02]  /*6950*/  IMAD.MOV.U32 R8, RZ, RZ, 0x70 ;  /* 0x00000070ff087424 */ /* 0x000fe400078e00ff */
[----:B------:R-:W-:Y:S01]  /*6960*/  IMAD.MOV.U32 R13, RZ, RZ, RZ ;  /* 0x000000ffff0d7224 */ /* 0x000fe200078e00ff */
[----:B------:R-:W3:Y:S01]  /*6970*/  LDCU.64 UR6, c[0x4][0x88] ;  /* 0x01001100ff0677ac */ /* 0x000ee20008000a00 */
[----:B------:R-:W4:Y:S01]  /*6980*/  LDC.64 R2, c[0x4][R3] ;  /* 0x0100000003027b82 */ /* 0x000f220000000a00 */
[----:B------:R-:W1:Y:S01]  /*6990*/  LDCU.64 UR4, c[0x4][0x8] ;  /* 0x01000100ff0477ac */ /* 0x000e620008000a00 */
[----:B--2---:R-:W-:Y:S01]  /*69a0*/  MOV R5, UR9 ;  /* 0x0000000900057c02 */ /* 0x004fe20008000f00 */
[----:B------:R-:W-:Y:S01]  /*69b0*/  IMAD.U32 R4, RZ, RZ, UR8 ;  /* 0x00000008ff047e24 */ /* 0x000fe2000f8e00ff */
[----:B---3--:R-:W-:Y:S01]  /*69c0*/  MOV R7, UR7 ;  /* 0x0000000700077c02 */ /* 0x008fe20008000f00 */
[----:B------:R-:W-:Y:S01]  /*69d0*/  IMAD.U32 R6, RZ, RZ, UR6 ;  /* 0x00000006ff067e24 */ /* 0x000fe2000f8e00ff */
[----:B-1----:R-:W-:Y:S01]  /*69e0*/  MOV R11, UR5 ;  /* 0x00000005000b7c02 */ /* 0x002fe20008000f00 */
[----:B------:R-:W-:Y:S02]  /*69f0*/  IMAD.U32 R10, RZ, RZ, UR4 ;  /* 0x00000004ff0a7e24 */ /* 0x000fe4000f8e00ff */
[----:B------:R-:W-:Y:S07]  /*6a00*/  LEPC R20, `(.L_x_119) ;  /* 0x000000001014794e */ /* 0x000fee0000000000 */
[----:B----45:R-:W-:Y:S05]  /*6a10*/  CALL.ABS.NOINC R2 ;  /* 0x0000000002007343 */ /* 0x030fea0003c00000 */
.L_x_119:
[----:B------:R-:W-:Y:S01]  /*6a20*/  LOP3.LUT P0, RZ, R94, 0x1b0, RZ, 0xc0, !PT ;  /* 0x000001b05eff7812 */ /* 0x000fe2000780c0ff */
[----:B------:R-:W-:Y:S11]  /*6a30*/  BSSY.RECONVERGENT B6, `(.L_x_120) ;  /* 0x0000013000067945 */ /* 0x000ff60003800200 */
[----:B------:R-:W-:Y:S01]  /*6a40*/  @!UPT UIADD3 URZ, UPT, UPT, URZ, URZ, URZ ;  /* 0x000000fffffff290 */ /* 0x000fe2000fffe0ff */
[----:B------:R-:W-:Y:S05]  /*6a50*/  @!P0 BRA `(.L_x_121) ;  /* 0x0000000000408947 */ /* 0x000fea0003800000 */
        /* <DEDUP_REMOVED lines=16> */
.L_x_121:
[----:B------:R-:W-:Y:S05]  /*6b60*/  BSYNC.RECONVERGENT B6 ;  /* 0x0000000000067941 */ /* 0x000fea0003800200 */
.L_x_120:
[----:B------:R-:W-:Y:S01]  /*6b70*/  R2UR UR4, R86 ;  /* 0x00000000560472ca */ /* 0x000fe200000e0000 */
[----:B------:R-:W-:Y:S01]  /*6b80*/  UISETP.NE.U32.AND UP0, UPT, UR60, URZ, UPT ;  /* 0x000000ff3c00728c */ /* 0x000fe2000bf05070 */
[----:B------:R-:W-:Y:S02]  /*6b90*/  ISETP.NE.U32.AND P4, PT, R82, RZ, PT ;  /* 0x000000ff5200720c */ /* 0x000fe40003f85070 */
[----:B------:R-:W-:Y:S01]  /*6ba0*/  ISETP.NE.U32.AND P2, PT, RZ, UR46, PT ;  /* 0x0000002eff007c0c */ /* 0x000fe2000bf45070 */
[----:B------:R-:W-:Y:S01]  /*6bb0*/  UISETP.NE.AND.EX UP1, UPT, UR61, URZ, UPT, UP0 ;  /* 0x000000ff3d00728c */ /* 0x000fe2000bf25300 */
[----:B------:R-:W-:Y:S01]  /*6bc0*/  ISETP.NE.AND.EX P4, PT, R83, RZ, PT, P4 ;  /* 0x000000ff5300720c */ /* 0x000fe20003f85340 */
[----:B------:R-:W-:Y:S01]  /*6bd0*/  UPLOP3.LUT UP0, UPT, UPT, UPT, UPT, 0x40, 0x4 ;  /* 0x000000000004789c */ /* 0x000fe20003f0e870 */
[----:B------:R-:W-:Y:S05]  /*6be0*/  ISETP.NE.AND.EX P2, PT, RZ, UR47, PT, P2 ;  /* 0x0000002fff007c0c */ /* 0x000fea000bf45320 */
[----:B------:R-:W-:Y:S06]  /*6bf0*/  UISETP.NE.AND UP2, UPT, UR4, URZ, UPT ;  /* 0x000000ff0400728c */ /* 0x000fec000bf45270 */
[----:B------:R-:W-:Y:S05]  /*6c00*/  PLOP3.LUT P1, PT, PT, PT, UP2, 0x80, 0x8 ;  /* 0x000000000008781c */ /* 0x000fea0003f2f028 */
[----:B------:R-:W-:Y:S06]  /*6c10*/  @UP2 UPLOP3.LUT UP0, UPT, UPT, UPT, UP1, 0x80, 0x8 ;  /* 0x000000000008289c */ /* 0x000fec0003f0f010 */
[----:B------:R-:W-:Y:S01]  /*6c20*/  PLOP3.LUT P0, PT, PT, PT, UP0, 0x80, 0x8 ;  /* 0x000000000008781c */ /* 0x000fe20003f0f008 */
[----:B------:R-:W-:Y:S01]  /*6c30*/  @!UPT UIADD3 URZ, UPT, UPT, URZ, URZ, URZ ;  /* 0x000000fffffff290 */ /* 0x000fe2000fffe0ff */
[----:B------:R-:W-:Y:S11]  /*6c40*/  BRA.U !UP1, `(.L_x_122) ;  /* 0x00000001093c7547 */ /* 0x000ff6000b800000 */
[----:B------:R-:W-:Y:S01]  /*6c50*/  UISETP.NE.U32.AND UP0, UPT, UR46, URZ, UPT ;  /* 0x000000ff2e00728c */ /* 0x000fe2000bf05070 */
[----:B-1----:R-:W-:Y:S01]  /*6c60*/  HFMA2 R0, -RZ, RZ, 0, 5.9604644775390625e-08 ;  /* 0x00000001ff007431 */ /* 0x002fe200000001ff */
[----:B------:R-:W1:Y:S01]  /*6c70*/  LDCU.64 UR8, c[0x0][0x358] ;  /* 0x00006b00ff0877ac */ /* 0x000e620008000a00 */
[----:B------:R-:W-:Y:S01]  /*6c80*/  IMAD.MOV.U32 R84, RZ, RZ, 0x1 ;  /* 0x00000001ff547424 */ /* 0x000fe200078e00ff */
[----:B------:R-:W-:Y:S06]  /*6c90*/  UISETP.NE.AND.EX UP0, UPT, UR47, URZ, UPT, UP0 ;  /* 0x000000ff2f00728c */ /* 0x000fec000bf05300 */
        /* <DEDUP_REMOVED lines=9> */
[----:B--23--:R-:W-:Y:S02]  /*6d30*/  @!P3 IMAD.U32 R41, RZ, RZ, UR4 ;  /* 0x00000004ff29be24 */ /* 0x00cfe4000f8e00ff */
.L_x_122:
[----:B------:R-:W-:Y:S05]  /*6d40*/  @!P4 BRA `(.L_x_123) ;  /* 0x000000000024c947 */ /* 0x000fea0003800000 */
[----:B------:R-:W-:Y:S01]  /*6d50*/  ISETP.NE.U32.AND P3, PT, R80, RZ, PT ;  /* 0x000000ff5000720c */ /* 0x000fe20003f65070 */
[----:B------:R-:W2:Y:S03]  /*6d60*/  LDCU.64 UR4, c[0x0][0x358] ;  /* 0x00006b00ff0477ac */ /* 0x000ea60008000a00 */
[----:B------:R-:W-:Y:S11]  /*6d70*/  ISETP.NE.AND.EX P3, PT, R81, RZ, PT, P3 ;  /* 0x000000ff5100720c */ /* 0x000ff60003f65330 */
[----:B------:R-:W-:Y:S02]  /*6d80*/  @!UPT UIADD3 URZ, UPT, UPT, URZ, URZ, URZ ;  /* 0x000000fffffff290 */ /* 0x000fe4000fffe0ff */
[----:B------:R-:W3:Y:S01]  /*6d90*/  @P3 LDC.64 R2, c[0x0][0x8a8] ;  /* 0x00022a00ff023b82 */ /* 0x000ee20000000a00 */
[----:B-1----:R-:W-:Y:S04]  /*6da0*/  @P3 IMAD R0, R82, UR36, RZ ;  /* 0x0000002452003c24 */ /* 0x002fe8000f8e02ff */
[----:B---3--:R-:W-:Y:S05]  /*6db0*/  @P3 IMAD.WIDE R2, R0, 0x4, R2 ;  /* 0x0000000400023825 */ /* 0x008fea00078e0202 */
[----:B--2--5:R2:W5:Y:S02]  /*6dc0*/  @P3 LDG.E R38, desc[UR4][R2.64] ;  /* 0x0000000402263981 */ /* 0x024564000c1e1900 */
[----:B--2---:R-:W3:Y:S02]  /*6dd0*/  @!P3 LDC R38, c[0x0][0x8a0] ;  /* 0x00022800ff26bb82 */ /* 0x004ee40000000800 */
.L_x_123:
[----:B-----5:R-:W-:Y:S01]  /*6de0*/  FSETP.NEU.AND P4, PT, R41, RZ, PT ;  /* 0x000000ff2900720b */ /* 0x020fe20003f8d000 */
[----:B------:R-:W-:Y:S01]  /*6df0*/  BSSY B1, `(.L_x_124) ;  /* 0x0000042000017945 */ /* 0x000fe20003800000 */
[----:B------:R-:W-:Y:S01]  /*6e00*/  SEL R5, RZ, 0xffffffff, P2 ;  /* 0xffffffffff057807 */ /* 0x000fe20001000000 */
[----:B------:R-:W-:Y:S01]  /*6e10*/  IMAD.MOV.U32 R102, RZ, RZ, 0x1 ;  /* 0x00000001ff667424 */ /* 0x000fe200078e00ff */
[----:B------:R-:W-:Y:S02]  /*6e20*/  LOP3.LUT P3, RZ, R84, 0xff, RZ, 0xc0, !PT ;  /* 0x000000ff54ff7812 */ /* 0x000fe4000786c0ff */
[----:B------:R-:W-:Y:S02]  /*6e30*/  CS2R R78, SRZ ;  /* 0x00000000004e7805 */ /* 0x000fe4000001ff00 */
[----:B------:R-:W-:Y:S02]  /*6e40*/  @P1 SEL R4, RZ, 0xffffffff, P4 ;  /* 0xffffffffff041807 */ /* 0x000fe40002000000 */
[----:B------:R-:W-:Y:S02]  /*6e50*/  CS2R R76, SRZ ;  /* 0x00000000004c7805 */ /* 0x000fe4000001ff00 */
[----:B------:R-:W-:Y:S02]  /*6e60*/  LEA R2, R90, UR44, 0x3 ;  /* 0x0000002c5a027c11 */ /* 0x000fe4000f8e18ff */
[----:B------:R-:W-:Y:S02]  /*6e70*/  CS2R R74, SRZ ;  /* 0x00000000004a7805 */ /* 0x000fe4000001ff00 */
[----:B------:R-:W-:Y:S02]  /*6e80*/  @P0 SEL R4, R5, R4, !P3 ;  /* 0x0000000405040207 */ /* 0x000fe40005800000 */
[----:B------:R-:W-:Y:S02]  /*6e90*/  CS2R R72, SRZ ;  /* 0x0000000000487805 */ /* 0x000fe4000001ff00 */
[----:B------:R-:W-:Y:S02]  /*6ea0*/  LEA R100, R36, UR44, 0x3 ;  /* 0x0000002c24647c11 */ /* 0x000fe4000f8e18ff */
[----:B------:R-:W-:Y:S02]  /*6eb0*/  @P1 LOP3.LUT R4, R4, 0x1, RZ, 0xc0, !PT ;  /* 0x0000000104041812 */ /* 0x000fe400078ec0ff */
[----:B------:R-:W-:Y:S02]  /*6ec0*/  SHF.L.U32 R3, R92, 0x1f, RZ ;  /* 0x0000001f5c037819 */ /* 0x000fe400000006ff */
[----:B------:R-:W-:Y:S02]  /*6ed0*/  ISETP.NE.U32.OR P6, PT, R4, 0x1, !P1 ;  /* 0x000000010400780c */ /* 0x000fe40004fc5470 */
[----:B------:R-:W-:Y:S02]  /*6ee0*/  PLOP3.LUT P2, PT, PT, PT, UP1, 0x80, 0x8 ;  /* 0x000000000008781c */ /* 0x000fe40003f4f018 */
[C---:B------:R-:W-:Y:S02]  /*6ef0*/  LEA.HI R39, R36.reuse, R36, RZ, 0x1 ;  /* 0x0000002424277211 */ /* 0x040fe400078f08ff */
[----:B------:R-:W-:Y:S02]  /*6f00*/  SEL R4, RZ, 0xffffffff, P4 ;  /* 0xffffffffff047807 */ /* 0x000fe40002000000 */
[----:B------:R-:W-:Y:S01]  /*6f10*/  P2R R96, PR, RZ, 0x40 ;  /* 0x00000040ff607803 */ /* 0x000fe20000000000 */
[C---:B-1----:R-:W-:Y:S01]  /*6f20*/  IMAD.SHL.U32 R0, R39.reuse, 0x40, RZ ;  /* 0x0000004027007824 */ /* 0x042fe200078e00ff */
[----:B------:R-:W-:Y:S03]  /*6f30*/  LOP3.LUT R39, R39, 0xffe, RZ, 0xc0, !PT ;  /* 0x00000ffe27277812 */ /* 0x000fe600078ec0ff */
[----:B------:R-:W-:Y:S02]  /*6f40*/  @P6 SHF.L.U32 R7, R89, 0x1f, RZ ;  /* 0x0000001f59076819 */ /* 0x000fe400000006ff */
[----:B------:R-:W-:Y:S01]  /*6f50*/  @P2 SEL R4, R5, R4, !P3 ;  /* 0x0000000405042207 */ /* 0x000fe20005800000 */
[----:B------:R-:W-:Y:S01]  /*6f60*/  IMAD.IADD R39, R36, 0x1, -R39 ;  /* 0x0000000124277824 */ /* 0x000fe200078e0a27 */
[----:B------:R-:W1:Y:S01]  /*6f70*/  @P6 SYNCS.PHASECHK.TRANS64.TRYWAIT P1, [R2+URZ+0x220], R7 ;  /* 0x00022007020065a7 */ /* 0x000e6200080211ff */
[----:B------:R-:W-:Y:S02]  /*6f80*/  LOP3.LUT R0, R0, 0xffffff80, RZ, 0xc0, !PT ;  /* 0xffffff8000007812 */ /* 0x000fe400078ec0ff */
[----:B------:R-:W-:Y:S03]  /*6f90*/  LOP3.LUT R4, R4, 0x1, RZ, 0xc0, !PT ;  /* 0x0000000104047812 */ /* 0x000fe600078ec0ff */
[----:B------:R-:W-:Y:S01]  /*6fa0*/  IMAD.IADD R0, R37, 0x1, R0 ;  /* 0x0000000125007824 */ /* 0x000fe200078e0200 */
[----:B------:R-:W-:Y:S03]  /*6fb0*/  ISETP.NE.U32.AND P5, PT, R4, 0x1, PT ;  /* 0x000000010400780c */ /* 0x000fe60003fa5070 */
[----:B------:R-:W-:Y:S01]  /*6fc0*/  IMAD R39, R39, 0x100000, R0 ;  /* 0x0010000027277824 */ /* 0x000fe200078e0200 */
[----:B------:R-:W-:Y:S01]  /*6fd0*/  P2R R103, PR, RZ, 0x20 ;  /* 0x00000020ff677803 */ /* 0x000fe20000000000 */
[----:B------:R2:W4:Y:S01]  /*6fe0*/  SYNCS.PHASECHK.TRANS64.TRYWAIT P0, [R100+URZ+0x270], R3 ;  /* 0x00027003640075a7 */ /* 0x00052200080011ff */
[----:B-1----:R-:W-:Y:S01]  /*6ff0*/  @P6 SEL R102, RZ, 0x1, !P1 ;  /* 0x00000001ff666807 */ /* 0x002fe20004800000 */
[----:B--2---:R-:W-:Y:S06]  /*7000*/  @!P6 BRA `(.L_x_125) ;  /* 0x000000000080e947 */ /* 0x004fec0003800000 */
[----:B------:R-:W-:Y:S01]  /*7010*/  @P5 IMAD R6, R90, 0x1000, R71 ;  /* 0x000010005a065824 */ /* 0x000fe200078e0247 */
[----:B------:R-:W1:Y:S01]  /*7020*/  S2R R0, SR_CgaCtaId ;  /* 0x0000000000007919 */ /* 0x000e620000008800 */
[----:B------:R-:W-:Y:S01]  /*7030*/  ISETP.NE.AND P1, PT, R102, RZ, PT ;  /* 0x000000ff6600720c */ /* 0x000fe20003f25270 */
[----:B------:R-:W-:Y:S01]  /*7040*/  BSSY B0, `(.L_x_126) ;  /* 0x000000b000007945 */ /* 0x000fe20003800000 */
[----:B------:R-:W-:Y:S01]  /*7050*/  @P5 VIADD R4, R6, UR44 ;  /* 0x0000002c06045c36 */ /* 0x000fe20008000000 */
[----:B------:R-:W-:Y:S02]  /*7060*/  CS2R R74, SRZ ;  /* 0x00000000004a7805 */ /* 0x000fe4000001ff00 */
[----:B------:R-:W-:Y:S02]  /*7070*/  CS2R R72, SRZ ;  /* 0x0000000000487805 */ /* 0x000fe4000001ff00 */
[----:B------:R-:W-:Y:S01]  /*7080*/  CS2R R78, SRZ ;  /* 0x00000000004e7805 */ /* 0x000fe2000001ff00 */
[----:B------:R-:W-:Y:S01]  /*7090*/  @P5 IMAD R4, R93, -0x10, R4 ;  /* 0xfffffff05d045824 */ /* 0x000fe200078e0204 */
[----:B------:R-:W-:Y:S04]  /*70a0*/  CS2R R76, SRZ ;  /* 0x00000000004c7805 */ /* 0x000fe8000001ff00 */
[----:B------:R-:W-:Y:S05]  /*70b0*/  @P1 BRA `(.L_x_127) ;  /* 0x00000000000c1947 */ /* 0x000fea0003800000 */
[----:B------:R-:W-:Y:S04]  /*70c0*/  SHF.L.U32 R5, R89, 0x1f, RZ ;  /* 0x0000001f59057819 */ /* 0x000fe800000006ff */
[----:B------:R-:W2:Y:S02]  /*70d0*/  SYNCS.PHASECHK.TRANS64.TRYWAIT P1, [R2+URZ+0x220], R5 ;  /* 0x00022005020075a7 */ /* 0x000ea400080211ff */
[----:B--2---:R-:W-:Y:S05]  /*70e0*/  @!P1 BRA `(.L_x_128) ;  /* 0x0000002c00c49947 */ /* 0x004fea0003800000 */
.L_x_127:
[----:B------:R-:W-:Y:S05]  /*70f0*/  BSYNC B0 ;  /* 0x0000000000007941 */ /* 0x000fea0003800000 */
.L_x_126:
[----:B------:R-:W-:Y:S01]  /*7100*/  ISETP.NE.AND P1, PT, R103, RZ, PT ;  /* 0x000000ff6700720c */ /* 0x000fe20003f25270 */
[----:B--2---:R-:W-:Y:S02]  /*7110*/  VIADD R5, R2, 0x230 ;  /* 0x0000023002057836 */ /* 0x004fe40000000000 */
[----:B------:R-:W-:Y:S03]  /*7120*/  VIADD R90, R90, 0x1 ;  /* 0x000000015a5a7836 */ /* 0x000fe60000000000 */
[----:B-1----:R-:W-:Y:S07]  /*7130*/  PRMT R0, R0, 0x654, R5 ;  /* 0x0000065400007816 */ /* 0x002fee0000000005 */
[----:B------:R1:W2:Y:S04]  /*7140*/  @P1 LDS.128 R72, [R6+UR44+0x400] ;  /* 0x0004002c06481984 */ /* 0x0002a80008000c00 */
[----:B------:R1:W1:Y:S01]  /*7150*/  @P1 LDS.128 R76, [R4+0x410] ;  /* 0x00041000044c1984 */ /* 0x0002620000000c00 */
[C---:B------:R-:W-:Y:S01]  /*7160*/  ISETP.NE.AND P1, PT, R90.reuse, 0x2, PT ;  /* 0x000000025a00780c */ /* 0x040fe20003f25270 */
[----:B------:R-:W-:Y:S01]  /*7170*/  @!PT LDS RZ, [RZ] ;  /* 0x00000000fffff984 */ /* 0x000fe20000000800 */
[----:B------:R-:W-:Y:S01]  /*7180*/  @!PT LDS RZ, [RZ] ;  /* 0x00000000fffff984 */ /* 0x000fe20000000800 */
[----:B------:R-:W-:Y:S01]  /*7190*/  @!PT LDS RZ, [RZ] ;  /* 0x00000000fffff984 */ /* 0x000fe20000000800 */
[----:B------:R-:W-:Y:S01]  /*71a0*/  @!PT LDS RZ, [RZ] ;  /* 0x00000000fffff984 */ /* 0x000fe20000000800 */
[----:B------:R5:W-:Y:S06]  /*71b0*/  MEMBAR.ALL.CTA ;  /* 0x0000000000007992 */ /* 0x000bec0000008000 */
[----:B-----5:R-:W5:Y:S01]  /*71c0*/  FENCE.VIEW.ASYNC.S ;  /* 0x00000000000073c6 */ /* 0x020f620000000000 */
[----:B------:R-:W-:Y:S01]  /*71d0*/  SEL R90, R90, RZ, P1 ;  /* 0x000000ff5a5a7207 */ /* 0x000fe20000800000 */
[----:B-----5:R5:W-:Y:S02]  /*71e0*/  SYNCS.ARRIVE.TRANS64.RED.A1T0 RZ, [R0+URZ], RZ ;  /* 0x000000ff00ff79a7 */ /* 0x020be400081004ff */
[----:B-----5:R-:W-:Y:S04]  /*71f0*/  SEL R0, RZ, 0x1, P1 ;  /* 0x00000001ff007807 */ /* 0x020fe80000800000 */
[----:B--2---:R-:W-:Y:S02]  /*7200*/  LOP3.LUT R89, R89, R0, RZ, 0x3c, !PT ;  /* 0x0000000059597212 */ /* 0x004fe400078e3cff */
.L_x_125:
[----:B------:R-:W-:Y:S05]  /*7210*/  BSYNC B1 ;  /* 0x0000000000017941 */ /* 0x000fea0003800000 */
.L_x_124:
[----:B------:R-:W-:Y:S04]  /*7220*/  SHF.R.U32.HI R0, RZ, 0x15, R39 ;  /* 0x00000015ff007819 */ /* 0x000fe80000011627 */
[----:B------:R-:W-:Y:S01]  /*7230*/  LOP3.LUT P1, RZ, R0, 0x3, R85, 0x48, !PT ;  /* 0x0000000300ff7812 */ /* 0x000fe20007824855 */
[----:B------:R-:W-:Y:S01]  /*7240*/  @!UPT UIADD3 URZ, UPT, UPT, URZ, URZ, URZ ;  /* 0x000000fffffff290 */ /* 0x000fe2000fffe0ff */
[----:B----4-:R-:W-:Y:S11]  /*7250*/  @P0 BRA `(.L_x_129) ;  /* 0x0000000000080947 */ /* 0x010ff60003800000 */
[----:B------:R-:W2:Y:S02]  /*7260*/  SYNCS.PHASECHK.TRANS64.TRYWAIT P0, [R100+URZ+0x270], R3 ;  /* 0x00027003640075a7 */ /* 0x000ea400080011ff */
[----:B--2---:R-:W-:Y:S05]  /*7270*/  @!P0 BRA `(.L_x_130) ;  /* 0x0000002c00748947 */ /* 0x004fea0003800000 */
.L_x_129:
[----:B------:R-:W-:Y:S05]  /*7280*/  @!P1 BRA `(.L_x_131) ;  /* 0x0000000000409947 */ /* 0x000fea0003800000 */
[----:B------:R-:W4:Y:S01]  /*7290*/  LDCU.64 UR8, c[0x4][0x70] ;  /* 0x01000e00ff0877ac */ /* 0x000f220008000a00 */
[----:B--2---:R-:W-:Y:S01]  /*72a0*/  MOV R3, 0x0 ;  /* 0x0000000000037802 */ /* 0x004fe20000000f00 */
[----:B------:R-:W-:Y:S02]  /*72b0*/  HFMA2 R12, -RZ, RZ, 0, 5.9604644775390625e-08 ;  /* 0x00000001ff0c7431 */ /* 0x000fe400000001ff */
[----:B------:R-:W-:Y:S02]  /*72c0*/  IMAD.MOV.U32 R8, RZ, RZ, 0x192 ;  /* 0x00000192ff087424 */ /* 0x000fe400078e00ff */
[----:B------:R-:W-:Y:S01]  /*72d0*/  IMAD.MOV.U32 R13, RZ, RZ, RZ ;  /* 0x000000ffff0d7224 */ /* 0x000fe200078e00ff */
[----:B------:R-:W2:Y:S01]  /*72e0*/  LDCU.64 UR6, c[0x4][0x78] ;  /* 0x01000f00ff0677ac */ /* 0x000ea20008000a00 */
[----:B------:R-:W3:Y:S01]  /*72f0*/  LDC.64 R2, c[0x4][R3] ;  /* 0x0100000003027b82 */ /* 0x000ee20000000a00 */
[----:B------:R-:W5:Y:S01]  /*7300*/  LDCU.64 UR4, c[0x4][0x10] ;  /* 0x01000200ff0477ac */ /* 0x000f620008000a00 */
[----:B----4-:R-:W-:Y:S01]  /*7310*/  MOV R5, UR9 ;  /* 0x0000000900057c02 */ /* 0x010fe20008000f00 */
[----:B-1----:R-:W-:Y:S01]  /*7320*/  IMAD.U32 R4, RZ, RZ, UR8 ;  /* 0x00000008ff047e24 */ /* 0x002fe2000f8e00ff */
[----:B--2---:R-:W-:Y:S01]  /*7330*/  MOV R7, UR7 ;  /* 0x0000000700077c02 */ /* 0x004fe20008000f00 */
[----:B------:R-:W-:Y:S01]  /*7340*/  IMAD.U32 R6, RZ, RZ, UR6 ;  /* 0x00000006ff067e24 */ /* 0x000fe2000f8e00ff */
[----:B-----5:R-:W-:Y:S01]  /*7350*/  MOV R11, UR5 ;  /* 0x00000005000b7c02 */ /* 0x020fe20008000f00 */
[----:B------:R-:W-:Y:S02]  /*7360*/  IMAD.U32 R10, RZ, RZ, UR4 ;  /* 0x00000004ff0a7e24 */ /* 0x000fe4000f8e00ff */
[----:B------:R-:W-:Y:S07]  /*7370*/  LEPC R20, `(.L_x_131) ;  /* 0x000000001014794e */ /* 0x000fee0000000000 */
[----:B---3--:R-:W-:Y:S05]  /*7380*/  CALL.ABS.NOINC R2 ;  /* 0x0000000002007343 */ /* 0x008fea0003c00000 */
.L_x_131:
[-C--:B------:R-:W-:Y:S01]  /*7390*/  F2FP.F16.E5M2.UNPACK_B R42, R72.reuse ;  /* 0x00000048ff2a723e */ /* 0x080fe200020004ff */
[----:B------:R-:W-:Y:S05]  /*73a0*/  WARPSYNC.ALL ;  /* 0x0000000000007948 */ /* 0x000fea0003800000 */
[----:B------:R-:W-:Y:S01]  /*73b0*/  R2UR UR4, R39 ;  /* 0x00000000270472ca */ /* 0x000fe200000e0000 */
[--C-:B------:R-:W-:Y:S01]  /*73c0*/  HADD2.F32 R40, -RZ, R42.reuse.H0_H0 ;  /* 0x2000002aff287230 */ /* 0x100fe20000004100 */
[----:B------:R-:W-:Y:S01]  /*73d0*/  F2FP.F16.E5M2.UNPACK_B R43, R72.H1 ;  /* 0x00000048ff2b723e */ /* 0x000fe200030004ff */
[----:B------:R-:W-:Y:S01]  /*73e0*/  HADD2.F32 R42, -RZ, R42.H1_H1 ;  /* 0x3000002aff2a7230 */ /* 0x000fe20000004100 */
[-C--:B------:R-:W-:Y:S01]  /*73f0*/  F2FP.F16.E5M2.UNPACK_B R45, R73.reuse ;  /* 0x00000049ff2d723e */ /* 0x080fe200020004ff */
[----:B------:R-:W-:Y:S01]  /*7400*/  BSSY.RECONVERGENT B0, `(.L_x_132) ;  /* 0x0000099000007945 */ /* 0x000fe20003800200 */
[----:B------:R-:W-:Y:S01]  /*7410*/  F2FP.F16.E5M2.UNPACK_B R47, R73.H1 ;  /* 0x00000049ff2f723e */ /* 0x000fe200030004ff */
[--C-:B------:R-:W-:Y:S01]  /*7420*/  HADD2.F32 R44, -RZ, R43.reuse.H0_H0 ;  /* 0x2000002bff2c7230 */ /* 0x100fe20000004100 */
[-C--:B------:R-:W-:Y:S01]  /*7430*/  F2FP.F16.E5M2.UNPACK_B R49, R74.reuse ;  /* 0x0000004aff31723e */ /* 0x080fe200020004ff */
[----:B------:R-:W-:Y:S01]  /*7440*/  HADD2.F32 R46, -RZ, R43.H1_H1 ;  /* 0x3000002bff2e7230 */ /* 0x000fe20000004100 */
[----:B------:R-:W-:Y:S01]  /*7450*/  F2FP.F16.E5M2.UNPACK_B R51, R74.H1 ;  /* 0x0000004aff33723e */ /* 0x000fe200030004ff */
[--C-:B------:R-:W-:Y:S01]  /*7460*/  HADD2.F32 R43, -RZ, R45.reuse.H0_H0 ;  /* 0x2000002dff2b7230 */ /* 0x100fe20000004100 */
[-C--:B------:R-:W-:Y:S01]  /*7470*/  F2FP.F16.E5M2.UNPACK_B R53, R75.reuse ;  /* 0x0000004bff35723e */ /* 0x080fe200020004ff */
[----:B-1----:R-:W-:Y:S01]  /*7480*/  LDTM.16dp32bit_t0_t15.x32 R4, tmem[UR4] ;  /* 0x00000004000479ee */ /* 0x002fe20008a80000 */
[----:B------:R-:W3:Y:S01]  /*7490*/  LDTM.16dp32bit_t16_t31.x32 R4, tmem[UR4+0x20] ;  /* 0x00002004000479ee */ /* 0x000ee20008aa0000 */
[----:B------:R-:W-:Y:S01]  /*74a0*/  ISETP.NE.AND P6, PT, R96, RZ, PT ;  /* 0x000000ff6000720c */ /* 0x000fe20003fc5270 */
[----:B------:R-:W-:Y:S01]  /*74b0*/  HADD2.F32 R48, -RZ, R45.H1_H1 ;  /* 0x3000002dff307230 */ /* 0x000fe20000004100 */
[----:B------:R-:W-:Y:S01]  /*74c0*/  IADD3 R109, PT, PT, R71, UR44, RZ ;  /* 0x0000002c476d7c10 */ /* 0x000fe2000fffe0ff */
[----:B------:R-:W-:Y:S01]  /*74d0*/  HADD2.F32 R52, -RZ, R49.H1_H1 ;  /* 0x30000031ff347230 */ /* 0x000fe20000004100 */
[----:B------:R-:W-:Y:S01]  /*74e0*/  SHF.L.U32 R108, R88, 0x4, RZ ;  /* 0x00000004586c7819 */ /* 0x000fe200000006ff */
[----:B------:R-:W-:Y:S01]  /*74f0*/  HADD2.F32 R56, -RZ, R53.H1_H1 ;  /* 0x30000035ff387230 */ /* 0x000fe20000004100 */
[----:B------:R-:W-:Y:S01]  /*7500*/  F2FP.F16.E5M2.UNPACK_B R55, R75.H1 ;  /* 0x0000004bff37723e */ /* 0x000fe200030004ff */
[--C-:B------:R-:W-:Y:S01]  /*7510*/  HADD2.F32 R45, -RZ, R47.reuse.H0_H0 ;  /* 0x2000002fff2d7230 */ /* 0x100fe20000004100 */
[----:B------:R-:W-:Y:S01]  /*7520*/  IADD3 R101, PT, PT, R109, R108, RZ ;  /* 0x0000006c6d657210 */ /* 0x000fe20007ffe0ff */
[----:B------:R-:W-:Y:S01]  /*7530*/  HADD2.F32 R50, -RZ, R47.H1_H1 ;  /* 0x3000002fff327230 */ /* 0x000fe20000004100 */
[-C--:B------:R-:W-:Y:S01]  /*7540*/  F2FP.F16.E5M2.UNPACK_B R57, R76.reuse ;  /* 0x0000004cff39723e */ /* 0x080fe200020004ff */
[----:B------:R-:W-:Y:S01]  /*7550*/  HADD2.F32 R47, -RZ, R49.H0_H0 ;  /* 0x20000031ff2f7230 */ /* 0x000fe20000004100 */
[----:B------:R-:W-:Y:S01]  /*7560*/  F2FP.F16.E5M2.UNPACK_B R59, R76.H1 ;  /* 0x0000004cff3b723e */ /* 0x000fe200030004ff */
[----:B------:R-:W-:Y:S01]  /*7570*/  HADD2.F32 R49, -RZ, R51.H0_H0 ;  /* 0x20000033ff317230 */ /* 0x000fe20000004100 */
[-C--:B------:R-:W-:Y:S01]  /*7580*/  F2FP.F16.E5M2.UNPACK_B R61, R77.reuse ;  /* 0x0000004dff3d723e */ /* 0x080fe200020004ff */
[----:B------:R-:W-:Y:S01]  /*7590*/  HADD2.F32 R60, -RZ, R57.H1_H1 ;  /* 0x30000039ff3c7230 */ /* 0x000fe20000004100 */
[----:B------:R-:W-:Y:S01]  /*75a0*/  F2FP.F16.E5M2.UNPACK_B R63, R77.H1 ;  /* 0x0000004dff3f723e */ /* 0x000fe200030004ff */
[----:B------:R-:W-:Y:S01]  /*75b0*/  HADD2.F32 R54, -RZ, R51.H1_H1 ;  /* 0x30000033ff367230 */ /* 0x000fe20000004100 */
[-C--:B------:R-:W-:Y:S01]  /*75c0*/  F2FP.F16.E5M2.UNPACK_B R65, R78.reuse ;  /* 0x0000004eff41723e */ /* 0x080fe200020004ff */
[----:B------:R-:W-:Y:S01]  /*75d0*/  HADD2.F32 R51, -RZ, R53.H0_H0 ;  /* 0x20000035ff337230 */ /* 0x000fe20000004100 */
[----:B------:R-:W-:Y:S01]  /*75e0*/  F2FP.F16.E5M2.UNPACK_B R67, R78.H1 ;  /* 0x0000004eff43723e */ /* 0x000fe200030004ff */
[----:B------:R-:W-:Y:S01]  /*75f0*/  HADD2.F32 R64, -RZ, R61.H1_H1 ;  /* 0x3000003dff407230 */ /* 0x000fe20000004100 */
[----:B------:R-:W-:Y:S01]  /*7600*/  ISETP.NE.AND P0, PT, R95, RZ, PT ;  /* 0x000000ff5f00720c */ /* 0x000fe20003f05270 */
[C---:B---3--:R-:W-:Y:S01]  /*7610*/  FMUL R0, R38.reuse, R4 ;  /* 0x0000000426007220 */ /* 0x048fe20000400000 */
[C---:B------:R-:W-:Y:S01]  /*7620*/  FMUL R2, R38.reuse, R5 ;  /* 0x0000000526027220 */ /* 0x040fe20000400000 */
[C---:B------:R-:W-:Y:S01]  /*7630*/  FMUL R4, R38.reuse, R8 ;  /* 0x0000000826047220 */ /* 0x040fe20000400000 */
[C---:B------:R-:W-:Y:S01]  /*7640*/  FMUL R5, R38.reuse, R9 ;  /* 0x0000000926057220 */ /* 0x040fe20000400000 */
[C---:B------:R-:W-:Y:S01]  /*7650*/  FFMA R0, R41.reuse, R40, R0 ;  /* 0x0000002829007223 */ /* 0x040fe20000000000 */
[C---:B------:R-:W-:Y:S01]  /*7660*/  FFMA R2, R41.reuse, R42, R2 ;  /* 0x0000002a29027223 */ /* 0x040fe20000000002 */
[C---:B------:R-:W-:Y:S01]  /*7670*/  FMUL R8, R38.reuse, R12 ;  /* 0x0000000c26087220 */ /* 0x040fe20000400000 */
[C---:B------:R-:W-:Y:S01]  /*7680*/  FMUL R9, R38.reuse, R13 ;  /* 0x0000000d26097220 */ /* 0x040fe20000400000 */
[C---:B------:R-:W-:Y:S01]  /*7690*/  FMUL R12, R38.reuse, R16 ;  /* 0x00000010260c7220 */ /* 0x040fe20000400000 */
[C---:B------:R-:W-:Y:S01]  /*76a0*/  FMUL R13, R38.reuse, R17 ;  /* 0x00000011260d7220 */ /* 0x040fe20000400000 */
[C---:B------:R-:W-:Y:S01]  /*76b0*/  FMUL R16, R38.reuse, R20 ;  /* 0x0000001426107220 */ /* 0x040fe20000400000 */
[C---:B------:R-:W-:Y:S01]  /*76c0*/  FMUL R17, R38.reuse, R21 ;  /* 0x0000001526117220 */ /* 0x040fe20000400000 */
[C---:B------:R-:W-:Y:S01]  /*76d0*/  FMUL R20, R38.reuse, R24 ;  /* 0x0000001826147220 */ /* 0x040fe20000400000 */
[C---:B------:R-:W-:Y:S01]  /*76e0*/  FMUL R21, R38.reuse, R25 ;  /* 0x0000001926157220 */ /* 0x040fe20000400000 */
[----:B------:R-:W-:Y:S02]  /*76f0*/  HADD2.F32 R68, -RZ, R65.H1_H1 ;  /* 0x30000041ff447230 */ /* 0x000fe40000004100 */
[C---:B------:R-:W-:Y:S01]  /*7700*/  FMUL R24, R38.reuse, R28 ;  /* 0x0000001c26187220 */ /* 0x040fe20000400000 */
[C---:B------:R-:W-:Y:S01]  /*7710*/  FMUL R25, R38.reuse, R29 ;  /* 0x0000001d26197220 */ /* 0x040fe20000400000 */
[C---:B------:R-:W-:Y:S01]  /*7720*/  FMUL R28, R38.reuse, R32 ;  /* 0x00000020261c7220 */ /* 0x040fe20000400000 */
[C---:B------:R-:W-:Y:S01]  /*7730*/  FMUL R29, R38.reuse, R33 ;  /* 0x00000021261d7220 */ /* 0x040fe20000400000 */
[C---:B--2---:R-:W-:Y:S01]  /*7740*/  FMUL R3, R38.reuse, R6 ;  /* 0x0000000626037220 */ /* 0x044fe20000400000 */
[C---:B------:R-:W-:Y:S01]  /*7750*/  FMUL R7, R38.reuse, R7 ;  /* 0x0000000726077220 */ /* 0x040fe20000400000 */
[C---:B------:R-:W-:Y:S01]  /*7760*/  FMUL R6, R38.reuse, R10 ;  /* 0x0000000a26067220 */ /* 0x040fe20000400000 */
[C---:B------:R-:W-:Y:S01]  /*7770*/  FMUL R11, R38.reuse, R11 ;  /* 0x0000000b260b7220 */ /* 0x040fe20000400000 */
[C---:B------:R-:W-:Y:S01]  /*7780*/  FFMA R3, R41.reuse, R44, R3 ;  /* 0x0000002c29037223 */ /* 0x040fe20000000003 */
[C---:B------:R-:W-:Y:S01]  /*7790*/  FFMA R7, R41.reuse, R46, R7 ;  /* 0x0000002e29077223 */ /* 0x040fe20000000007 */
[C---:B------:R-:W-:Y:S01]  /*77a0*/  FFMA R4, R41.reuse, R43, R4 ;  /* 0x0000002b29047223 */ /* 0x040fe20000000004 */
[----:B------:R-:W-:Y:S01]  /*77b0*/  F2FP.F16.E5M2.UNPACK_B R40, R79 ;  /* 0x0000004fff28723e */ /* 0x000fe200020004ff */
[C---:B------:R-:W-:Y:S01]  /*77c0*/  FFMA R5, R41.reuse, R48, R5 ;  /* 0x0000003029057223 */ /* 0x040fe20000000005 */
[C---:B------:R-:W-:Y:S01]  /*77d0*/  FFMA R6, R41.reuse, R45, R6 ;  /* 0x0000002d29067223 */ /* 0x040fe20000000006 */
[----:B------:R-:W-:Y:S01]  /*77e0*/  F2FP.F16.E5M2.UNPACK_B R42, R79.H1 ;  /* 0x0000004fff2a723e */ /* 0x000fe200030004ff */
[C---:B------:R-:W-:Y:S01]  /*77f0*/  FFMA R11, R41.reuse, R50, R11 ;  /* 0x00000032290b7223 */ /* 0x040fe2000000000b */
[----:B------:R-:W-:Y:S01]  /*7800*/  FFMA R8, R41, R47, R8 ;  /* 0x0000002f29087223 */ /* 0x000fe20000000008 */
[----:B------:R-:W-:Y:S01]  /*7810*/  F2FP.SATFINITE.E5M2.F32.PACK_AB_MERGE_C R97, R7, R3, RZ ;  /* 0x000000030761723e */ /* 0x000fe200048060ff */
[C---:B------:R-:W-:Y:S01]  /*7820*/  FFMA R9, R41.reuse, R52, R9 ;  /* 0x0000003429097223 */ /* 0x040fe20000000009 */
[----:B------:R-:W-:Y:S01]  /*7830*/  FMUL R10, R38, R14 ;  /* 0x0000000e260a7220 */ /* 0x000fe20000400000 */
[----:B------:R-:W-:Y:S01]  /*7840*/  LEA R109, R90, UR44, 0x3 ;  /* 0x0000002c5a6d7c11 */ /* 0x000fe2000f8e18ff */
[----:B------:R-:W-:Y:S01]  /*7850*/  FMUL R15, R38, R15 ;  /* 0x0000000f260f7220 */ /* 0x000fe20000400000 */
[--C-:B------:R-:W-:Y:S01]  /*7860*/  HADD2.F32 R53, -RZ, R55.reuse.H0_H0 ;  /* 0x20000037ff357230 */ /* 0x100fe20000004100 */
[----:B------:R-:W-:Y:S01]  /*7870*/  F2FP.SATFINITE.E5M2.F32.PACK_AB_MERGE_C R96, R2, R0, R97 ;  /* 0x000000000260723e */ /* 0x000fe20004806061 */
[----:B------:R-:W-:Y:S01]  /*7880*/  FFMA R10, R41, R49, R10 ;  /* 0x00000031290a7223 */ /* 0x000fe2000000000a */
[----:B------:R-:W-:Y:S01]  /*7890*/  F2FP.SATFINITE.E5M2.F32.PACK_AB_MERGE_C R97, R11, R6, RZ ;  /* 0x000000060b61723e */ /* 0x000fe200048060ff */
[C---:B------:R-:W-:Y:S01]  /*78a0*/  FFMA R15, R41.reuse, R54, R15 ;  /* 0x00000036290f7223 */ /* 0x040fe2000000000f */
[C---:B------:R-:W-:Y:S01]  /*78b0*/  FFMA R12, R41.reuse, R51, R12 ;  /* 0x00000033290c7223 */ /* 0x040fe2000000000c */
[----:B------:R-:W-:Y:S01]  /*78c0*/  FFMA R13, R41, R56, R13 ;  /* 0x00000038290d7223 */ /* 0x000fe2000000000d */
[----:B------:R-:W-:Y:S01]  /*78d0*/  F2FP.SATFINITE.E5M2.F32.PACK_AB_MERGE_C R97, R5, R4, R97 ;  /* 0x000000040561723e */ /* 0x000fe20004806061 */
[----:B------:R-:W-:Y:S01]  /*78e0*/  HADD2.F32 R58, -RZ, R55.H1_H1 ;  /* 0x30000037ff3a7230 */ /* 0x000fe20000004100 */
[----:B------:R-:W-:Y:S01]  /*78f0*/  F2FP.SATFINITE.E5M2.F32.PACK_AB_MERGE_C R98, R15, R10, RZ ;  /* 0x0000000a0f62723e */ /* 0x000fe200048060ff */
[----:B------:R-:W-:Y:S02]  /*7900*/  HADD2.F32 R55, -RZ, R57.H0_H0 ;  /* 0x20000039ff377230 */ /* 0x000fe40000004100 */
[C---:B------:R-:W-:Y:S01]  /*7910*/  FMUL R14, R38.reuse, R18 ;  /* 0x00000012260e7220 */ /* 0x040fe20000400000 */
[C---:B------:R-:W-:Y:S01]  /*7920*/  FMUL R19, R38.reuse, R19 ;  /* 0x0000001326137220 */ /* 0x040fe20000400000 */
[--C-:B------:R-:W-:Y:S02]  /*7930*/  HADD2.F32 R57, -RZ, R59.reuse.H0_H0 ;  /* 0x2000003bff397230 */ /* 0x100fe40000004100 */
[C---:B------:R-:W-:Y:S01]  /*7940*/  FMUL R18, R38.reuse, R22 ;  /* 0x0000001626127220 */ /* 0x040fe20000400000 */
[C---:B------:R-:W-:Y:S01]  /*7950*/  FFMA R14, R41.reuse, R53, R14 ;  /* 0x00000035290e7223 */ /* 0x040fe2000000000e */
[----:B------:R-:W-:Y:S02]  /*7960*/  HADD2.F32 R62, -RZ, R59.H1_H1 ;  /* 0x3000003bff3e7230 */ /* 0x000fe40000004100 */
[C---:B------:R-:W-:Y:S01]  /*7970*/  FFMA R19, R41.reuse, R58, R19 ;  /* 0x0000003a29137223 */ /* 0x040fe20000000013 */
[----:B------:R-:W-:Y:S02]  /*7980*/  HADD2.F32 R59, -RZ, R61.H0_H0 ;  /* 0x2000003dff3b7230 */ /* 0x000fe40000004100 */
[C---:B------:R-:W-:Y:S01]  /*7990*/  FMUL R23, R38.reuse, R23 ;  /* 0x0000001726177220 */ /* 0x040fe20000400000 */
[C---:B------:R-:W-:Y:S01]  /*79a0*/  FFMA R16, R41.reuse, R55, R16 ;  /* 0x0000003729107223 */ /* 0x040fe20000000010 */
[C---:B------:R-:W-:Y:S01]  /*79b0*/  FFMA R17, R41.reuse, R60, R17 ;  /* 0x0000003c29117223 */ /* 0x040fe20000000011 */
[--C-:B------:R-:W-:Y:S02]  /*79c0*/  HADD2.F32 R61, -RZ, R63.reuse.H0_H0 ;  /* 0x2000003fff3d7230 */ /* 0x100fe40000004100 */
[C---:B------:R-:W-:Y:S01]  /*79d0*/  FFMA R18, R41.reuse, R57, R18 ;  /* 0x0000003929127223 */ /* 0x040fe20000000012 */
[----:B------:R-:W-:Y:S02]  /*79e0*/  HADD2.F32 R66, -RZ, R63.H1_H1 ;  /* 0x3000003fff427230 */ /* 0x000fe40000004100 */
[C---:B------:R-:W-:Y:S01]  /*79f0*/  FMUL R22, R38.reuse, R26 ;  /* 0x0000001a26167220 */ /* 0x040fe20000400000 */
[----:B------:R-:W-:Y:S02]  /*7a00*/  HADD2.F32 R63, -RZ, R65.H0_H0 ;  /* 0x20000041ff3f7230 */ /* 0x000fe40000004100 */
[C---:B------:R-:W-:Y:S01]  /*7a10*/  FFMA R23, R41.reuse, R62, R23 ;  /* 0x0000003e29177223 */ /* 0x040fe20000000017 */
[C---:B------:R-:W-:Y:S01]  /*7a20*/  FMUL R27, R38.reuse, R27 ;  /* 0x0000001b261b7220 */ /* 0x040fe20000400000 */
[C---:B------:R-:W-:Y:S01]  /*7a30*/  FFMA R20, R41.reuse, R59, R20 ;  /* 0x0000003b29147223 */ /* 0x040fe20000000014 */
[C---:B------:R-:W-:Y:S01]  /*7a40*/  FFMA R21, R41.reuse, R64, R21 ;  /* 0x0000004029157223 */ /* 0x040fe20000000015 */
[--C-:B------:R-:W-:Y:S02]  /*7a50*/  HADD2.F32 R65, -RZ, R67.reuse.H0_H0 ;  /* 0x20000043ff417230 */ /* 0x100fe40000004100 */
[C---:B------:R-:W-:Y:S01]  /*7a60*/  FFMA R22, R41.reuse, R61, R22 ;  /* 0x0000003d29167223 */ /* 0x040fe20000000016 */
[----:B------:R-:W-:Y:S02]  /*7a70*/  HADD2.F32 R70, -RZ, R67.H1_H1 ;  /* 0x30000043ff467230 */ /* 0x000fe40000004100 */
[C---:B------:R-:W-:Y:S01]  /*7a80*/  FMUL R26, R38.reuse, R30 ;  /* 0x0000001e261a7220 */ /* 0x040fe20000400000 */
[--C-:B------:R-:W-:Y:S02]  /*7a90*/  HADD2.F32 R67, -RZ, R40.reuse.H0_H0 ;  /* 0x20000028ff437230 */ /* 0x100fe40000004100 */
[C---:B------:R-:W-:Y:S01]  /*7aa0*/  FFMA R27, R41.reuse, R66, R27 ;  /* 0x00000042291b7223 */ /* 0x040fe2000000001b */
[C---:B------:R-:W-:Y:S01]  /*7ab0*/  FMUL R31, R38.reuse, R31 ;  /* 0x0000001f261f7220 */ /* 0x040fe20000400000 */
[C---:B------:R-:W-:Y:S01]  /*7ac0*/  FFMA R24, R41.reuse, R63, R24 ;  /* 0x0000003f29187223 */ /* 0x040fe20000000018 */
[----:B------:R-:W-:Y:S02]  /*7ad0*/  HADD2.F32 R40, -RZ, R40.H1_H1 ;  /* 0x30000028ff287230 */ /* 0x000fe40000004100 */
[C---:B------:R-:W-:Y:S01]  /*7ae0*/  FFMA R25, R41.reuse, R68, R25 ;  /* 0x0000004429197223 */ /* 0x040fe20000000019 */
[--C-:B------:R-:W-:Y:S02]  /*7af0*/  HADD2.F32 R69, -RZ, R42.reuse.H0_H0 ;  /* 0x2000002aff457230 */ /* 0x100fe40000004100 */
[C---:B------:R-:W-:Y:S01]  /*7b00*/  FFMA R26, R41.reuse, R65, R26 ;  /* 0x00000041291a7223 */ /* 0x040fe2000000001a */
[----:B------:R-:W-:Y:S02]  /*7b10*/  HADD2.F32 R42, -RZ, R42.H1_H1 ;  /* 0x3000002aff2a7230 */ /* 0x000fe40000004100 */
[C---:B------:R-:W-:Y:S01]  /*7b20*/  FMUL R30, R38.reuse, R34 ;  /* 0x00000022261e7220 */ /* 0x040fe20000400000 */
[----:B------:R-:W-:Y:S01]  /*7b30*/  FFMA R31, R41, R70, R31 ;  /* 0x00000046291f7223 */ /* 0x000fe2000000001f */
[----:B------:R-:W-:Y:S01]  /*7b40*/  FMUL R35, R38, R35 ;  /* 0x0000002326237220 */ /* 0x000fe20000400000 */
[----:B------:R-:W-:Y:S01]  /*7b50*/  F2FP.SATFINITE.E5M2.F32.PACK_AB_MERGE_C R99, R19, R14, RZ ;  /* 0x0000000e1363723e */ /* 0x000fe200048060ff */
[C---:B------:R-:W-:Y:S01]  /*7b60*/  FFMA R28, R41.reuse, R67, R28 ;  /* 0x00000043291c7223 */ /* 0x040fe2000000001c */
[C---:B------:R-:W-:Y:S01]  /*7b70*/  FFMA R29, R41.reuse, R40, R29 ;  /* 0x00000028291d7223 */ /* 0x040fe2000000001d */
[C---:B------:R-:W-:Y:S01]  /*7b80*/  FFMA R30, R41.reuse, R69, R30 ;  /* 0x00000045291e7223 */ /* 0x040fe2000000001e */
[----:B------:R-:W-:Y:S01]  /*7b90*/  FFMA R35, R41, R42, R35 ;  /* 0x0000002a29237223 */ /* 0x000fe20000000023 */
[----:B------:R-:W-:Y:S02]  /*7ba0*/  F2FP.SATFINITE.E5M2.F32.PACK_AB_MERGE_C R98, R9, R8, R98 ;  /* 0x000000080962723e */ /* 0x000fe40004806062 */
[----:B------:R-:W-:Y:S02]  /*7bb0*/  F2FP.SATFINITE.E5M2.F32.PACK_AB_MERGE_C R99, R13, R12, R99 ;  /* 0x0000000c0d63723e */ /* 0x000fe40004806063 */
[----:B------:R-:W-:Y:S02]  /*7bc0*/  F2FP.SATFINITE.E5M2.F32.PACK_AB_MERGE_C R104, R23, R18, RZ ;  /* 0x000000121768723e */ /* 0x000fe400048060ff */
[----:B------:R-:W-:Y:S01]  /*7bd0*/  F2FP.SATFINITE.E5M2.F32.PACK_AB_MERGE_C R105, R27, R22, RZ ;  /* 0x000000161b69723e */ /* 0x000fe200048060ff */
[----:B------:R1:W-:Y:S01]  /*7be0*/  STS.128 [R71+UR44+0x2400], R96 ;  /* 0x0024006047007988 */ /* 0x0003e20008000c2c */
[----:B------:R-:W-:Y:S02]  /*7bf0*/  F2FP.SATFINITE.E5M2.F32.PACK_AB_MERGE_C R110, R31, R26, RZ ;  /* 0x0000001a1f6e723e */ /* 0x000fe400048060ff */
[----:B------:R-:W-:Y:S02]  /*7c00*/  F2FP.SATFINITE.E5M2.F32.PACK_AB_MERGE_C R111, R35, R30, RZ ;  /* 0x0000001e236f723e */ /* 0x000fe400048060ff */
[----:B------:R-:W-:Y:S02]  /*7c10*/  F2FP.SATFINITE.E5M2.F32.PACK_AB_MERGE_C R104, R17, R16, R104 ;  /* 0x000000101168723e */ /* 0x000fe40004806068 */
[----:B------:R-:W-:Y:S02]  /*7c20*/  F2FP.SATFINITE.E5M2.F32.PACK_AB_MERGE_C R105, R21, R20, R105 ;  /* 0x000000141569723e */ /* 0x000fe40004806069 */
[----:B------:R-:W-:Y:S02]  /*7c30*/  F2FP.SATFINITE.E5M2.F32.PACK_AB_MERGE_C R106, R25, R24, R110 ;  /* 0x00000018196a723e */ /* 0x000fe4000480606e */
[----:B------:R-:W-:Y:S02]  /*7c40*/  F2FP.SATFINITE.E5M2.F32.PACK_AB_MERGE_C R107, R29, R28, R111 ;  /* 0x0000001c1d6b723e */ /* 0x000fe4000480606f */
[----:B------:R-:W-:Y:S03]  /*7c50*/  @P6 SHF.L.U32 R110, R89, 0x1f, RZ ;  /* 0x0000001f596e6819 */ /* 0x000fe600000006ff */
[----:B------:R1:W-:Y:S01]  /*7c60*/  STS.128 [R101+0x2410], R104 ;  /* 0x0024106865007388 */ /* 0x0003e20000000c00 */
[----:B------:R-:W-:Y:S01]  /*7c70*/  @!PT LDS RZ, [RZ] ;  /* 0x00000000fffff984 */ /* 0x000fe20000000800 */
[----:B------:R-:W-:Y:S01]  /*7c80*/  @!PT LDS RZ, [RZ] ;  /* 0x00000000fffff984 */ /* 0x000fe20000000800 */
[----:B------:R-:W-:Y:S01]  /*7c90*/  @!PT LDS RZ, [RZ] ;  /* 0x00000000fffff984 */ /* 0x000fe20000000800 */
[----:B------:R-:W-:Y:S01]  /*7ca0*/  @!PT LDS RZ, [RZ] ;  /* 0x00000000fffff984 */ /* 0x000fe20000000800 */
[----:B------:R2:W-:Y:S07]  /*7cb0*/  MEMBAR.ALL.CTA ;  /* 0x0000000000007992 */ /* 0x0005ee0000008000 */
[----:B--2---:R-:W2:Y:S02]  /*7cc0*/  FENCE.VIEW.ASYNC.S ;  /* 0x00000000000073c6 */ /* 0x004ea40000000000 */
[----:B--2---:R-:W-:Y:S06]  /*7cd0*/  BAR.SYNC.DEFER_BLOCKING 0x1, 0x80 ;  /* 0x0042000000007b1d */ /* 0x004fec0000010000 */
[----:B------:R-:W-:Y:S05]  /*7ce0*/  @P0 BRA `(.L_x_133) ;  /* 0x0000000000280947 */ /* 0x000fea0003800000 */
[----:B------:R-:W2:Y:S01]  /*7cf0*/  LDCU.64 UR6, c[0x0][0x348] ;  /* 0x00006900ff0677ac */ /* 0x000ea20008000a00 */
[----:B------:R-:W-:Y:S01]  /*7d00*/  UIADD3 UR4, UPT, UPT, UR44, 0x2400, URZ ;  /* 0x000024002c047890 */ /* 0x000fe2000fffe0ff */
[----:B------:R-:W-:Y:S05]  /*7d10*/  UMOV UR51, UR36 ;  /* 0x0000002400337c82 */ /* 0x000fea0008000000 */
[----:B------:R-:W-:Y:S04]  /*7d20*/  MOV R94, UR4 ;  /* 0x00000004005e7c02 */ /* 0x000fe80008000f00 */
[----:B------:R-:W-:Y:S01]  /*7d30*/  R2UR UR48, R94 ;  /* 0x000000005e3072ca */ /* 0x000fe200000e0000 */
[----:B--2---:R-:W-:Y:S04]  /*7d40*/  UIADD3 UR4, UP0, UPT, UR6, 0x680, URZ ;  /* 0x0000068006047890 */ /* 0x004fe8000ff1e0ff */
[----:B------:R-:W-:Y:S09]  /*7d50*/  UIADD3.X UR5, UPT, UPT, URZ, UR7, URZ, UP0, !UPT ;  /* 0x00000007ff057290 */ /* 0x000ff200087fe4ff */
[----:B------:R2:W-:Y:S01]  /*7d60*/  UTMASTG.3D [UR48], [UR4] ;  /* 0x00000030040073b5 */ /* 0x0005e20008010000 */
[----:B------:R0:W-:Y:S01]  /*7d70*/  UTMACMDFLUSH ;  /* 0x00000000000079b7 */ /* 0x0001e20000000000 */
[----:B--2---:R-:W-:Y:S04]  /*7d80*/  DEPBAR.LE SB0, 0x1 ;  /* 0x000080400000791a */ /* 0x004fe80000000000 */
.L_x_133:
[----:B------:R-:W-:Y:S05]  /*7d90*/  BSYNC.RECONVERGENT B0 ;  /* 0x0000000000007941 */ /* 0x000fea0003800200 */
.L_x_132:
[----:B------:R-:W-:Y:S06]  /*7da0*/  BAR.SYNC.DEFER_BLOCKING 0x1, 0x80 ;  /* 0x0042000000007b1d */ /* 0x000fec0000010000 */
[----:B------:R-:W2:Y:S01]  /*7db0*/  @P6 SYNCS.PHASECHK.TRANS64.TRYWAIT P0, [R109+URZ+0x220], R110 ;  /* 0x0002206e6d0065a7 */ /* 0x000ea200080011ff */
[----:B------:R-:W-:Y:S01]  /*7dc0*/  BSSY B1, `(.L_x_134) ;  /* 0x0000020000017945 */ /* 0x000fe20003800000 */
[----:B--2---:R-:W-:Y:S03]  /*7dd0*/  @P6 SEL R102, RZ, 0x1, !P0 ;  /* 0x00000001ff666807 */ /* 0x004fe60004000000 */
[----:B------:R-:W-:Y:S05]  /*7de0*/  @!P6 BRA `(.L_x_135) ;  /* 0x000000000074e947 */ /* 0x000fea0003800000 */
[----:B------:R-:W-:Y:S01]  /*7df0*/  ISETP.NE.AND P1, PT, R103, RZ, PT ;  /* 0x000000ff6700720c */ /* 0x000fe20003f25270 */
[----:B------:R-:W2:Y:S01]  /*7e00*/  S2R R0, SR_CgaCtaId ;  /* 0x0000000000007919 */ /* 0x000ea20000008800 */
[----:B------:R-:W-:Y:S01]  /*7e10*/  ISETP.NE.AND P0, PT, R102, RZ, PT ;  /* 0x000000ff6600720c */ /* 0x000fe20003f05270 */
[----:B------:R-:W-:Y:S10]  /*7e20*/  BSSY B0, `(.L_x_136) ;  /* 0x0000008000007945 */ /* 0x000ff40003800000 */
[----:B------:R-:W-:Y:S05]  /*7e30*/  @P1 IMAD R2, R90, 0x1000, R71 ;  /* 0x000010005a021824 */ /* 0x000fea00078e0247 */
[----:B------:R-:W-:Y:S05]  /*7e40*/  @P1 IADD3 R3, PT, PT, R2, UR44, RZ ;  /* 0x0000002c02031c10 */ /* 0x000fea000fffe0ff */
[----:B------:R-:W-:Y:S01]  /*7e50*/  @P1 IMAD.IADD R3, R3, 0x1, R108 ;  /* 0x0000000103031824 */ /* 0x000fe200078e026c */
[----:B------:R-:W-:Y:S06]  /*7e60*/  @P0 BRA `(.L_x_137) ;  /* 0x00000000000c0947 */ /* 0x000fec0003800000 */
[----:B------:R-:W-:Y:S04]  /*7e70*/  SHF.L.U32 R4, R89, 0x1f, RZ ;  /* 0x0000001f59047819 */ /* 0x000fe800000006ff */
[----:B------:R-:W3:Y:S02]  /*7e80*/  SYNCS.PHASECHK.TRANS64.TRYWAIT P0, [R109+URZ+0x220], R4 ;  /* 0x000220046d0075a7 */ /* 0x000ee400080011ff */
[----:B---3--:R-:W-:Y:S05]  /*7e90*/  @!P0 BRA `(.L_x_138) ;  /* 0x0000002000808947 */ /* 0x008fea0003800000 */
.L_x_137:
[----:B------:R-:W-:Y:S05]  /*7ea0*/  BSYNC B0 ;  /* 0x0000000000007941 */ /* 0x000fea0003800000 */
.L_x_136:
[----:B------:R-:W-:Y:S01]  /*7eb0*/  ISETP.NE.AND P0, PT, R103, RZ, PT ;  /* 0x000000ff6700720c */ /* 0x000fe20003f05270 */
[----:B---3--:R-:W-:Y:S02]  /*7ec0*/  VIADD R109, R109, 0x230 ;  /* 0x000002306d6d7836 */ /* 0x008fe40000000000 */
[----:B------:R-:W-:Y:S03]  /*7ed0*/  VIADD R90, R90, 0x1 ;  /* 0x000000015a5a7836 */ /* 0x000fe60000000000 */
[----:B--2---:R-:W-:Y:S07]  /*7ee0*/  PRMT R0, R0, 0x654, R109 ;  /* 0x0000065400007816 */ /* 0x004fee000000006d */
[----:B------:R2:W3:Y:S04]  /*7ef0*/  @P0 LDS.128 R72, [R2+UR44+0x400] ;  /* 0x0004002c02480984 */ /* 0x0004e80008000c00 */
[----:B------:R2:W4:Y:S01]  /*7f00*/  @P0 LDS.128 R76, [R3+0x410] ;  /* 0x00041000034c0984 */ /* 0x0005220000000c00 */
        /* <DEDUP_REMOVED lines=10> */
[----:B--23--:R-:W-:Y:S02]  /*7fb0*/  LOP3.LUT R89, R89, R0, RZ, 0x3c, !PT ;  /* 0x0000000059597212 */ /* 0x00cfe400078e3cff */
.L_x_135:
[----:B------:R-:W-:Y:S05]  /*7fc0*/  BSYNC B1 ;  /* 0x0000000000017941 */ /* 0x000fea0003800000 */
.L_x_134:
[----:B------:R-:W-:Y:S05]  /*7fd0*/  VIADD R0, R39, 0x40 ;  /* 0x0000004027007836 */ /* 0x000fea0000000000 */
[----:B------:R-:W-:Y:S04]  /*7fe0*/  SHF.R.U32.HI R0, RZ, 0x15, R0 ;  /* 0x00000015ff007819 */ /* 0x000fe80000011600 */
[----:B------:R-:W-:Y:S11]  /*7ff0*/  LOP3.LUT P0, RZ, R0, 0x3, R85, 0x48, !PT ;  /* 0x0000000300ff7812 */ /* 0x000ff60007804855 */
[----:B------:R-:W-:Y:S02]  /*8000*/  @!UPT UIADD3 URZ, UPT, UPT, URZ, URZ, URZ ;  /* 0x000000fffffff290 */ /* 0x000fe4000fffe0ff */
[----:B------:R-:W-:Y:S05]  /*8010*/  @!P0 BRA `(.L_x_139) ;  /* 0x0000000000408947 */ /* 0x000fea0003800000 */
[----:B------:R-:W2:Y:S01]  /*8020*/  LDCU.64 UR8, c[0x4][0x70] ;  /* 0x01000e00ff0877ac */ /* 0x000ea20008000a00 */
[----:B------:R-:W-:Y:S01]  /*8030*/  MOV R3, 0x0 ;  /* 0x0000000000037802 */ /* 0x000fe20000000f00 */
[----:B------:R-:W-:Y:S02]  /*8040*/  HFMA2 R12, -RZ, RZ, 0, 5.9604644775390625e-08 ;  /* 0x00000001ff0c7431 */ /* 0x000fe400000001ff */
[----:B------:R-:W-:Y:S02]  /*8050*/  IMAD.MOV.U32 R8, RZ, RZ, 0x192 ;  /* 0x00000192ff087424 */ /* 0x000fe400078e00ff */
[----:B------:R-:W-:Y:S01]  /*8060*/  IMAD.MOV.U32 R13, RZ, RZ, RZ ;  /* 0x000000ffff0d7224 */ /* 0x000fe200078e00ff */
[----:B------:R-:W3:Y:S01]  /*8070*/  LDCU.64 UR6, c[0x4][0x78] ;  /* 0x01000f00ff0677ac */ /* 0x000ee20008000a00 */
[----:B------:R-:W1:Y:S01]  /*8080*/  LDC.64 R2, c[0x4][R3] ;  /* 0x0100000003027b82 */ /* 0x000e620000000a00 */
[----:B------:R-:W5:Y:S01]  /*8090*/  LDCU.64 UR4, c[0x4][0x10] ;  /* 0x01000200ff0477ac */ /* 0x000f620008000a00 */
[----:B--2---:R-:W-:Y:S01]  /*80a0*/  MOV R5, UR9 ;  /* 0x0000000900057c02 */ /* 0x004fe20008000f00 */
[----:B------:R-:W-:Y:S01]  /*80b0*/  IMAD.U32 R4, RZ, RZ, UR8 ;  /* 0x00000008ff047e24 */ /* 0x000fe2000f8e00ff */
[----:B---3--:R-:W-:Y:S01]  /*80c0*/  MOV R7, UR7 ;  /* 0x0000000700077c02 */ /* 0x008fe20008000f00 */
[----:B------:R-:W-:Y:S01]  /*80d0*/  IMAD.U32 R6, RZ, RZ, UR6 ;  /* 0x00000006ff067e24 */ /* 0x000fe2000f8e00ff */
[----:B-----5:R-:W-:Y:S01]  /*80e0*/  MOV R11, UR5 ;  /* 0x00000005000b7c02 */ /* 0x020fe20008000f00 */
[----:B------:R-:W-:Y:S02]  /*80f0*/  IMAD.U32 R10, RZ, RZ, UR4 ;  /* 0x00000004ff0a7e24 */ /* 0x000fe4000f8e00ff */
[----:B------:R-:W-:Y:S07]  /*8100*/  LEPC R20, `(.L_x_139) ;  /* 0x000000001014794e */ /* 0x000fee0000000000 */
[----:B-1--4-:R-:W-:Y:S05]  /*8110*/  CALL.ABS.NOINC R2 ;  /* 0x0000000002007343 */ /* 0x012fea0003c00000 */
.L_x_139:
[----:B------:R-:W-:Y:S01]  /*8120*/  ISETP.NE.AND P0, PT, R95, RZ, PT ;  /* 0x000000ff5f00720c */ /* 0x000fe20003f05270 */
[----:B------:R-:W-:Y:S05]  /*8130*/  WARPSYNC.ALL ;  /* 0x0000000000007948 */ /* 0x000fea0003800000 */
[----:B------:R-:W-:Y:S01]  /*8140*/  R2UR UR4, R39 ;  /* 0x00000000270472ca */ /* 0x000fe200000e0000 */
[----:B------:R-:W2:Y:S01]  /*8150*/  S2UR UR6, SR_CgaCtaId ;  /* 0x00000000000679c3 */ /* 0x000ea20000008800 */
[-C--:B------:R-:W-:Y:S01]  /*8160*/  F2FP.F16.E5M2.UNPACK_B R42, R72.reuse ;  /* 0x00000048ff2a723e */ /* 0x080fe200020004ff */
[----:B------:R-:W-:Y:S01]  /*8170*/  BSSY.RECONVERGENT B0, `(.L_x_140) ;  /* 0x000009c000007945 */ /* 0x000fe20003800200 */
[----:B------:R-:W-:Y:S02]  /*8180*/  F2FP.F16.E5M2.UNPACK_B R72, R72.H1 ;  /* 0x00000048ff48723e */ /* 0x000fe400030004ff */
[-C--:B------:R-:W-:Y:S01]  /*8190*/  F2FP.F16.E5M2.UNPACK_B R46, R73.reuse ;  /* 0x00000049ff2e723e */ /* 0x080fe200020004ff */
[--C-:B------:R-:W-:Y:S01]  /*81a0*/  HADD2.F32 R40, -RZ, R42.reuse.H0_H0 ;  /* 0x2000002aff287230 */ /* 0x100fe20000004100 */
[----:B------:R-:W-:Y:S01]  /*81b0*/  F2FP.F16.E5M2.UNPACK_B R73, R73.H1 ;  /* 0x00000049ff49723e */ /* 0x000fe200030004ff */
[----:B------:R-:W-:Y:S01]  /*81c0*/  HADD2.F32 R42, -RZ, R42.H1_H1 ;  /* 0x3000002aff2a7230 */ /* 0x000fe20000004100 */
[-C--:B------:R-:W-:Y:S01]  /*81d0*/  F2FP.F16.E5M2.UNPACK_B R50, R74.reuse ;  /* 0x0000004aff32723e */ /* 0x080fe200020004ff */
[----:B------:R-:W-:Y:S01]  /*81e0*/  HADD2.F32 R43, -RZ, R72.H0_H0 ;  /* 0x20000048ff2b7230 */ /* 0x000fe20000004100 */
[----:B------:R-:W-:Y:S01]  /*81f0*/  F2FP.F16.E5M2.UNPACK_B R74, R74.H1 ;  /* 0x0000004aff4a723e */ /* 0x000fe200030004ff */
[----:B------:R-:W-:Y:S01]  /*8200*/  LDTM.16dp32bit_t0_t15.x32 R4, tmem[UR4+0x40] ;  /* 0x00004004000479ee */ /* 0x000fe20008a80000 */
[----:B------:R-:W3:Y:S01]  /*8210*/  LDTM.16dp32bit_t16_t31.x32 R4, tmem[UR4+0x60] ;  /* 0x00006004000479ee */ /* 0x000ee20008aa0000 */
[----:B------:R-:W-:Y:S01]  /*8220*/  NOP ;  /* 0x0000000000007918 */ /* 0x000fe20000000000 */
[--C-:B------:R-:W-:Y:S01]  /*8230*/  HADD2.F32 R45, -RZ, R46.reuse.H0_H0 ;  /* 0x2000002eff2d7230 */ /* 0x100fe20000004100 */
[----:B------:R-:W-:Y:S01]  /*8240*/  R2UR UR5, R100 ;  /* 0x00000000640572ca */ /* 0x000fe200000e0000 */
[----:B------:R-:W-:Y:S01]  /*8250*/  HADD2.F32 R46, -RZ, R46.H1_H1 ;  /* 0x3000002eff2e7230 */ /* 0x000fe20000004100 */
[----:B------:R-:W-:Y:S01]  /*8260*/  F2FP.F16.E5M2.UNPACK_B R54, R75 ;  /* 0x0000004bff36723e */ /* 0x000fe200020004ff */
[--C-:B------:R-:W-:Y:S01]  /*8270*/  HADD2.F32 R49, -RZ, R50.reuse.H0_H0 ;  /* 0x20000032ff317230 */ /* 0x100fe20000004100 */
[----:B----4-:R-:W-:Y:S01]  /*8280*/  F2FP.F16.E5M2.UNPACK_B R58, R76 ;  /* 0x0000004cff3a723e */ /* 0x010fe200020004ff */
[----:B------:R-:W-:Y:S01]  /*8290*/  HADD2.F32 R50, -RZ, R50.H1_H1 ;  /* 0x30000032ff327230 */ /* 0x000fe20000004100 */
[----:B------:R-:W-:Y:S01]  /*82a0*/  F2FP.F16.E5M2.UNPACK_B R62, R77 ;  /* 0x0000004dff3e723e */ /* 0x000fe200020004ff */
[--C-:B------:R-:W-:Y:S01]  /*82b0*/  HADD2.F32 R53, -RZ, R54.reuse.H0_H0 ;  /* 0x20000036ff357230 */ /* 0x100fe20000004100 */
[----:B------:R-:W-:Y:S01]  /*82c0*/  F2FP.F16.E5M2.UNPACK_B R66, R78 ;  /* 0x0000004eff42723e */ /* 0x000fe200020004ff */
[----:B------:R-:W-:Y:S01]  /*82d0*/  HADD2.F32 R54, -RZ, R54.H1_H1 ;  /* 0x30000036ff367230 */ /* 0x000fe20000004100 */
[----:B------:R-:W-:Y:S01]  /*82e0*/  F2FP.F16.E5M2.UNPACK_B R69, R79 ;  /* 0x0000004fff45723e */ /* 0x000fe200020004ff */
[--C-:B------:R-:W-:Y:S01]  /*82f0*/  HADD2.F32 R57, -RZ, R58.reuse.H0_H0 ;  /* 0x2000003aff397230 */ /* 0x100fe20000004100 */
[----:B------:R-:W-:Y:S01]  /*8300*/  F2FP.F16.E5M2.UNPACK_B R75, R75.H1 ;  /* 0x0000004bff4b723e */ /* 0x000fe200030004ff */
[----:B------:R-:W-:Y:S01]  /*8310*/  UIADD3 UR4, UPT, UPT, UR5, 0x290, URZ ;  /* 0x0000029005047890 */ /* 0x000fe2000fffe0ff */
[----:B------:R-:W-:Y:S01]  /*8320*/  HADD2.F32 R59, -RZ, R58.H1_H1 ;  /* 0x3000003aff3b7230 */ /* 0x000fe20000004100 */
[----:B------:R-:W-:Y:S01]  /*8330*/  F2FP.F16.E5M2.UNPACK_B R76, R76.H1 ;  /* 0x0000004cff4c723e */ /* 0x000fe200030004ff */
[--C-:B------:R-:W-:Y:S01]  /*8340*/  HADD2.F32 R61, -RZ, R62.reuse.H0_H0 ;  /* 0x2000003eff3d7230 */ /* 0x100fe20000004100 */
[----:B------:R-:W-:Y:S01]  /*8350*/  F2FP.F16.E5M2.UNPACK_B R77, R77.H1 ;  /* 0x0000004dff4d723e */ /* 0x000fe200030004ff */
[----:B------:R-:W-:Y:S01]  /*8360*/  HADD2.F32 R62, -RZ, R62.H1_H1 ;  /* 0x3000003eff3e7230 */ /* 0x000fe20000004100 */
[----:B------:R-:W-:Y:S01]  /*8370*/  F2FP.F16.E5M2.UNPACK_B R78, R78.H1 ;  /* 0x0000004eff4e723e */ /* 0x000fe200030004ff */
[--C-:B------:R-:W-:Y:S01]  /*8380*/  HADD2.F32 R65, -RZ, R66.reuse.H0_H0 ;  /* 0x20000042ff417230 */ /* 0x100fe20000004100 */
[----:B--2---:R-:W-:Y:S01]  /*8390*/  UPRMT UR4, UR6, 0x654, UR4 ;  /* 0x0000065406047896 */ /* 0x004fe20008000004 */
        /* <DEDUP_REMOVED lines=8> */
[----:B------:R-:W-:Y:S01]  /*8420*/  SYNCS.ARRIVE.TRANS64.RED.A1T0 RZ, [UR4], RZ ;  /* 0x000000ffffff79a7 */ /* 0x000fe20008100404 */
        /* <DEDUP_REMOVED lines=15> */
[--C-:B------:R-:W-:Y:S02]  /*8520*/  HADD2.F32 R47, -RZ, R73.reuse.H0_H0 ;  /* 0x20000049ff2f7230 */ /* 0x100fe40000004100 */
[C---:B------:R-:W-:Y:S01]  /*8530*/  FMUL R10, R38.reuse, R10 ;  /* 0x0000000a260a7220 */ /* 0x040fe20000400000 */
[C---:B------:R-:W-:Y:S01]  /*8540*/  FFMA R6, R41.reuse, R43, R6 ;  /* 0x0000002b29067223 */ /* 0x040fe20000000006 */
[----:B------:R-:W-:Y:S02]  /*8550*/  HADD2.F32 R48, -RZ, R73.H1_H1 ;  /* 0x30000049ff307230 */ /* 0x000fe40000004100 */
[C---:B------:R-:W-:Y:S01]  /*8560*/  FFMA R7, R41.reuse, R44, R7 ;  /* 0x0000002c29077223 */ /* 0x040fe20000000007 */
[C---:B------:R-:W-:Y:S01]  /*8570*/  FFMA R8, R41.reuse, R45, R8 ;  /* 0x0000002d29087223 */ /* 0x040fe20000000008 */
[C---:B------:R-:W-:Y:S01]  /*8580*/  FFMA R9, R41.reuse, R46, R9 ;  /* 0x0000002e29097223 */ /* 0x040fe20000000009 */
[----:B------:R-:W-:Y:S01]  /*8590*/  FFMA R10, R41, R47, R10 ;  /* 0x0000002f290a7223 */ /* 0x000fe2000000000a */
[----:B------:R-:W-:Y:S01]  /*85a0*/  HADD2.F32 R43, -RZ, R69.H0_H0 ;  /* 0x20000045ff2b7230 */ /* 0x000fe20000004100 */
[----:B-1----:R-:W-:Y:S01]  /*85b0*/  F2FP.SATFINITE.E5M2.F32.PACK_AB_MERGE_C R96, R7, R6, RZ ;  /* 0x000000060760723e */ /* 0x002fe200048060ff */
[C---:B------:R-:W-:Y:S01]  /*85c0*/  FMUL R11, R38.reuse, R11 ;  /* 0x0000000b260b7220 */ /* 0x040fe20000400000 */
[--C-:B------:R-:W-:Y:S02]  /*85d0*/  HADD2.F32 R51, -RZ, R74.reuse.H0_H0 ;  /* 0x2000004aff337230 */ /* 0x100fe40000004100 */
[C---:B------:R-:W-:Y:S01]  /*85e0*/  FMUL R14, R38.reuse, R14 ;  /* 0x0000000e260e7220 */ /* 0x040fe20000400000 */
[----:B------:R-:W-:Y:S01]  /*85f0*/  HADD2.F32 R52, -RZ, R74.H1_H1 ;  /* 0x3000004aff347230 */ /* 0x000fe20000004100 */
[----:B------:R-:W-:Y:S01]  /*8600*/  F2FP.SATFINITE.E5M2.F32.PACK_AB_MERGE_C R96, R5, R4, R96 ;  /* 0x000000040560723e */ /* 0x000fe20004806060 */
[C---:B------:R-:W-:Y:S01]  /*8610*/  FFMA R11, R41.reuse, R48, R11 ;  /* 0x00000030290b7223 */ /* 0x040fe2000000000b */
[C---:B------:R-:W-:Y:S01]  /*8620*/  FFMA R12, R41.reuse, R49, R12 ;  /* 0x00000031290c7223 */ /* 0x040fe2000000000c */
[C---:B------:R-:W-:Y:S01]  /*8630*/  FFMA R13, R41.reuse, R50, R13 ;  /* 0x00000032290d7223 */ /* 0x040fe2000000000d */
[----:B------:R-:W-:Y:S01]  /*8640*/  FFMA R14, R41, R51, R14 ;  /* 0x00000033290e7223 */ /* 0x000fe2000000000e */
[C---:B------:R-:W-:Y:S01]  /*8650*/  FMUL R15, R38.reuse, R15 ;  /* 0x0000000f260f7220 */ /* 0x040fe20000400000 */
[----:B------:R-:W-:Y:S01]  /*8660*/  F2FP.F16.E5M2.UNPACK_B R79, R79.H1 ;  /* 0x0000004fff4f723e */ /* 0x000fe200030004ff */
[--C-:B------:R-:W-:Y:S01]  /*8670*/  HADD2.F32 R55, -RZ, R75.reuse.H0_H0 ;  /* 0x2000004bff377230 */ /* 0x100fe20000004100 */
[----:B------:R-:W-:Y:S01]  /*8680*/  F2FP.SATFINITE.E5M2.F32.PACK_AB_MERGE_C R97, R11, R10, RZ ;  /* 0x0000000a0b61723e */ /* 0x000fe200048060ff */
[C---:B------:R-:W-:Y:S01]  /*8690*/  FFMA R15, R41.reuse, R52, R15 ;  /* 0x00000034290f7223 */ /* 0x040fe2000000000f */
[C---:B------:R-:W-:Y:S01]  /*86a0*/  FFMA R16, R41.reuse, R53, R16 ;  /* 0x0000003529107223 */ /* 0x040fe20000000010 */
[----:B------:R-:W-:Y:S01]  /*86b0*/  FFMA R17, R41, R54, R17 ;  /* 0x0000003629117223 */ /* 0x000fe20000000011 */
[----:B------:R-:W-:Y:S01]  /*86c0*/  F2FP.SATFINITE.E5M2.F32.PACK_AB_MERGE_C R97, R9, R8, R97 ;  /* 0x000000080961723e */ /* 0x000fe20004806061 */
[----:B------:R-:W-:Y:S01]  /*86d0*/  HADD2.F32 R56, -RZ, R75.H1_H1 ;  /* 0x3000004bff387230 */ /* 0x000fe20000004100 */
[----:B------:R-:W-:Y:S01]  /*86e0*/  F2FP.SATFINITE.E5M2.F32.PACK_AB_MERGE_C R98, R15, R14, RZ ;  /* 0x0000000e0f62723e */ /* 0x000fe200048060ff */
[C---:B------:R-:W-:Y:S01]  /*86f0*/  FMUL R18, R38.reuse, R18 ;  /* 0x0000001226127220 */ /* 0x040fe20000400000 */
[C---:B------:R-:W-:Y:S01]  /*8700*/  FMUL R19, R38.reuse, R19 ;  /* 0x0000001326137220 */ /* 0x040fe20000400000 */
[--C-:B------:R-:W-:Y:S02]  /*8710*/  HADD2.F32 R58, -RZ, R76.reuse.H0_H0 ;  /* 0x2000004cff3a7230 */ /* 0x100fe40000004100 */
[C---:B------:R-:W-:Y:S01]  /*8720*/  FMUL R3, R38.reuse, R22 ;  /* 0x0000001626037220 */ /* 0x040fe20000400000 */
[C---:B------:R-:W-:Y:S01]  /*8730*/  FFMA R18, R41.reuse, R55, R18 ;  /* 0x0000003729127223 */ /* 0x040fe20000000012 */
[----:B------:R-:W-:Y:S02]  /*8740*/  HADD2.F32 R60, -RZ, R76.H1_H1 ;  /* 0x3000004cff3c7230 */ /* 0x000fe40000004100 */
        /* <DEDUP_REMOVED lines=42> */
[----:B------:R-:W-:Y:S03]  /*89f0*/  IADD3 R70, PT, PT, R36, 0x1, RZ ;  /* 0x0000000124467810 */ /* 0x000fe60007ffe0ff */
        /* <DEDUP_REMOVED lines=10> */
[----:B------:R-:W-:Y:S02]  /*8aa0*/  UIADD3 UR9, UPT, UPT, UR49, 0x40, URZ ;  /* 0x0000004031097890 */ /* 0x000fe4000fffe0ff */
[----:B------:R-:W-:Y:S01]  /*8ab0*/  UIADD3 UR8, UPT, UPT, UR44, 0x3400, URZ ;  /* 0x000034002c087890 */ /* 0x000fe2000fffe0ff */
[----:B------:R-:W-:Y:S01]  /*8ac0*/  UMOV UR10, UR50 ;  /* 0x00000032000a7c82 */ /* 0x000fe20008000000 */
[----:B------:R-:W-:Y:S01]  /*8ad0*/  UMOV UR11, UR36 ;  /* 0x00000024000b7c82 */ /* 0x000fe20008000000 */
[----:B--2---:R-:W-:Y:S04]  /*8ae0*/  UIADD3 UR4, UP0, UPT, UR6, 0x680, URZ ;  /* 0x0000068006047890 */ /* 0x004fe8000ff1e0ff */
[----:B------:R-:W-:Y:S09]  /*8af0*/  UIADD3.X UR5, UPT, UPT, URZ, UR7, URZ, UP0, !UPT ;  /* 0x00000007ff057290 */ /* 0x000ff200087fe4ff */
[----:B------:R2:W-:Y:S01]  /*8b00*/  UTMASTG.3D [UR8], [UR4] ;  /* 0x00000008040073b5 */ /* 0x0005e20008010000 */
[----:B------:R0:W-:Y:S01]  /*8b10*/  UTMACMDFLUSH ;  /* 0x00000000000079b7 */ /* 0x0001e20000000000 */
[----:B--2---:R-:W-:Y:S04]  /*8b20*/  DEPBAR.LE SB0, 0x1 ;  /* 0x000080400000791a */ /* 0x004fe80000000000 */
.L_x_141:
[----:B------:R-:W-:Y:S05]  /*8b30*/  BSYNC.RECONVERGENT B0 ;  /* 0x0000000000007941 */ /* 0x000fea0003800200 */
.L_x_140:
[----:B------:R-:W-:Y:S01]  /*8b40*/  BAR.SYNC.DEFER_BLOCKING 0x1, 0x80 ;  /* 0x0042000000007b1d */ /* 0x000fe20000010000 */
[----:B------:R-:W-:Y:S01]  /*8b50*/  ISETP.NE.AND P0, PT, R87, 0x2, PT ;  /* 0x000000025700780c */ /* 0x000fe20003f05270 */
[----:B------:R-:W-:Y:S01]  /*8b60*/  UISETP.NE.AND UP0, UPT, UR45, URZ, UPT ;  /* 0x000000ff2d00728c */ /* 0x000fe2000bf05270 */
[----:B------:R-:W-:Y:S01]  /*8b70*/  ISETP.NE.AND P1, PT, R70, 0x4, PT ;  /* 0x000000044600780c */ /* 0x000fe20003f25270 */
[----:B------:R-:W-:Y:S01]  /*8b80*/  UIADD3 UR30, UPT, UPT, UR37, UR59, URZ ;  /* 0x0000003b251e7290 */ /* 0x000fe2000fffe0ff */
[----:B------:R-:W-:Y:S01]  /*8b90*/  SEL R0, RZ, 0x1, P0 ;  /* 0x00000001ff007807 */ /* 0x000fe20000000000 */
[----:B------:R-:W-:Y:S01]  /*8ba0*/  UIADD3 UR20, UPT, UPT, UR38, UR62, URZ ;  /* 0x0000003e26147290 */ /* 0x000fe2000fffe0ff */
[----:B------:R-:W-:Y:S02]  /*8bb0*/  SEL R3, RZ, 0x1, P1 ;  /* 0x00000001ff037807 */ /* 0x000fe40000800000 */
[----:B------:R-:W-:Y:S02]  /*8bc0*/  LOP3.LUT R91, R91, R0, RZ, 0x3c, !PT ;  /* 0x000000005b5b7212 */ /* 0x000fe400078e3cff */
[----:B------:R-:W-:Y:S02]  /*8bd0*/  LOP3.LUT R92, R92, R3, RZ, 0x3c, !PT ;  /* 0x000000035c5c7212 */ /* 0x000fe400078e3cff */
[----:B------:R-:W-:Y:S02]  /*8be0*/  SEL R87, R87, RZ, P0 ;  /* 0x000000ff57577207 */ /* 0x000fe40000000000 */
[----:B------:R-:W-:Y:S01]  /*8bf0*/  SEL R36, R70, RZ, P1 ;  /* 0x000000ff46247207 */ /* 0x000fe20000800000 */
[----:B------:R-:W-:Y:S01]  /*8c00*/  UMOV UR36, UR58 ;  /* 0x0000003a00247c82 */ /* 0x000fe20008000000 */
[----:B------:R-:W-:Y:S05]  /*8c10*/  BRA.U UP0, `(.L_x_142) ;  /* 0xffffffd500987547 */ /* 0x000fea000b83ffff */
[----:B------:R-:W-:Y:S05]  /*8c20*/  EXIT ;  /* 0x000000000000794d */ /* 0x000fea0003800000 */
.L_x_25:
[----:B-1----:R1:W3:Y:S02]  /*8c30*/  SYNCS.PHASECHK.TRANS64.TRYWAIT P0, [R0+URZ+0x2c0], R3 ;  /* 0x0002c003000075a7 */ /* 0x0022e400080011ff */
[----:B---3--:R-:W-:Y:S05]  /*8c40*/  @!P0 NANOSLEEP.SYNCS 0x989680 ;  /* 0x009896800000895d */ /* 0x008fea0003900000 */
[----:B------:R-:W3:Y:S02]  /*8c50*/  @!P0 SYNCS.PHASECHK.TRANS64 P0, [R0+URZ+0x2c0], R3 ;  /* 0x0002c003000085a7 */ /* 0x000ee400080010ff */
[----:B---3--:R-:W-:Y:S05]  /*8c60*/  @!P0 BRA `(.L_x_25) ;  /* 0xfffffffc00f08947 */ /* 0x008fea000383ffff */
[----:B------:R-:W-:Y:S05]  /*8c70*/  BRA `(.L_x_143) ;  /* 0xffffff8c00ec7947 */ /* 0x000fea000383ffff */
.L_x_28:
[----:B-1----:R-:W-:-:S07]  /*8c80*/  MOV R0, UR33 ;  /* 0x0000002100007c02 */ /* 0x002fce0008000f00 */
.L_x_144:
[----:B-1----:R1:W3:Y:S02]  /*8c90*/  SYNCS.PHASECHK.TRANS64.TRYWAIT P0, [R0+URZ+0x110], R3 ;  /* 0x00011003000075a7 */ /* 0x0022e400080011ff */
[----:B---3--:R-:W-:Y:S05]  /*8ca0*/  @!P0 NANOSLEEP.SYNCS 0x989680 ;  /* 0x009896800000895d */ /* 0x008fea0003900000 */
[----:B------:R-:W3:Y:S02]  /*8cb0*/  @!P0 SYNCS.PHASECHK.TRANS64 P0, [R0+URZ+0x110], R3 ;  /* 0x00011003000085a7 */ /* 0x000ee400080010ff */
[----:B---3--:R-:W-:Y:S05]  /*8cc0*/  @!P0 BRA `(.L_x_144) ;  /* 0xfffffffc00f08947 */ /* 0x008fea000383ffff */
[----:B------:R-:W-:Y:S05]  /*8cd0*/  BRA `(.L_x_27) ;  /* 0xffffff90002c7947 */ /* 0x000fea000383ffff */
.L_x_35:
[----:B-1----:R-:W-:-:S07]  /*8ce0*/  MOV R0, UR9 ;  /* 0x0000000900007c02 */ /* 0x002fce0008000f00 */
.L_x_145:
[----:B-1----:R1:W3:Y:S02]  /*8cf0*/  SYNCS.PHASECHK.TRANS64.TRYWAIT P0, [R0+URZ+0x110], R3 ;  /* 0x00011003000075a7 */ /* 0x0022e400080011ff */
[----:B---3--:R-:W-:Y:S05]  /*8d00*/  @!P0 NANOSLEEP.SYNCS 0x989680 ;  /* 0x009896800000895d */ /* 0x008fea0003900000 */
[----:B------:R-:W3:Y:S02]  /*8d10*/  @!P0 SYNCS.PHASECHK.TRANS64 P0, [R0+URZ+0x110], R3 ;  /* 0x00011003000085a7 */ /* 0x000ee400080010ff */
[----:B---3--:R-:W-:Y:S05]  /*8d20*/  @!P0 BRA `(.L_x_145) ;  /* 0xfffffffc00f08947 */ /* 0x008fea000383ffff */
[----:B------:R-:W-:Y:S05]  /*8d30*/  BRA `(.L_x_34) ;  /* 0xffffff9000e87947 */ /* 0x000fea000383ffff */
.L_x_40:
[----:B-1----:R1:W3:Y:S02]  /*8d40*/  SYNCS.PHASECHK.TRANS64.TRYWAIT P0, [R3+URZ+0x250], R0 ;  /* 0x00025000030075a7 */ /* 0x0022e400080011ff */
[----:B---3--:R-:W-:Y:S05]  /*8d50*/  @!P0 NANOSLEEP.SYNCS 0x989680 ;  /* 0x009896800000895d */ /* 0x008fea0003900000 */
[----:B------:R-:W3:Y:S02]  /*8d60*/  @!P0 SYNCS.PHASECHK.TRANS64 P0, [R3+URZ+0x250], R0 ;  /* 0x00025000030085a7 */ /* 0x000ee400080010ff */
[----:B---3--:R-:W-:Y:S05]  /*8d70*/  @!P0 BRA `(.L_x_40) ;  /* 0xfffffffc00f08947 */ /* 0x008fea000383ffff */
[----:B------:R-:W-:Y:S05]  /*8d80*/  BRA `(.L_x_146) ;  /* 0xffffff9400887947 */ /* 0x000fea000383ffff */
.L_x_44:
[----:B-1----:R-:W-:-:S07]  /*8d90*/  MOV R0, UR4 ;  /* 0x0000000400007c02 */ /* 0x002fce0008000f00 */
.L_x_147:
[----:B-1----:R1:W3:Y:S02]  /*8da0*/  SYNCS.PHASECHK.TRANS64.TRYWAIT P0, [R0+URZ], R3 ;  /* 0x00000003000075a7 */ /* 0x0022e400080011ff */
[----:B---3--:R-:W-:Y:S05]  /*8db0*/  @!P0 NANOSLEEP.SYNCS 0x989680 ;  /* 0x009896800000895d */ /* 0x008fea0003900000 */
[----:B------:R-:W3:Y:S02]  /*8dc0*/  @!P0 SYNCS.PHASECHK.TRANS64 P0, [R0+URZ], R3 ;  /* 0x00000003000085a7 */ /* 0x000ee400080010ff */
[----:B---3--:R-:W-:Y:S05]  /*8dd0*/  @!P0 BRA `(.L_x_147) ;  /* 0xfffffffc00f08947 */ /* 0x008fea000383ffff */
[----:B------:R-:W-:Y:S05]  /*8de0*/  BRA `(.L_x_148) ;  /* 0xffffff9c002c7947 */ /* 0x000fea000383ffff */
.L_x_45:
[----:B------:R-:W-:-:S07]  /*8df0*/  MOV R0, UR5 ;  /* 0x0000000500007c02 */ /* 0x000fce0008000f00 */
.L_x_149:
[----:B-1----:R1:W3:Y:S02]  /*8e00*/  SYNCS.PHASECHK.TRANS64.TRYWAIT P0, [R0+URZ], R3 ;  /* 0x00000003000075a7 */ /* 0x0022e400080011ff */
[----:B---3--:R-:W-:Y:S05]  /*8e10*/  @!P0 NANOSLEEP.SYNCS 0x989680 ;  /* 0x009896800000895d */ /* 0x008fea0003900000 */
[----:B------:R-:W3:Y:S02]  /*8e20*/  @!P0 SYNCS.PHASECHK.TRANS64 P0, [R0+URZ], R3 ;  /* 0x00000003000085a7 */ /* 0x000ee400080010ff */
[----:B---3--:R-:W-:Y:S05]  /*8e30*/  @!P0 BRA `(.L_x_149) ;  /* 0xfffffffc00f08947 */ /* 0x008fea000383ffff */
[----:B------:R-:W-:Y:S05]  /*8e40*/  BRA `(.L_x_150) ;  /* 0xffffff9c00387947 */ /* 0x000fea000383ffff */
.L_x_46:
[----:B------:R-:W-:-:S07]  /*8e50*/  MOV R0, UR5 ;  /* 0x0000000500007c02 */ /* 0x000fce0008000f00 */
.L_x_151:
[----:B-1----:R1:W3:Y:S02]  /*8e60*/  SYNCS.PHASECHK.TRANS64.TRYWAIT P0, [R0+URZ], R3 ;  /* 0x00000003000075a7 */ /* 0x0022e400080011ff */
[----:B---3--:R-:W-:Y:S05]  /*8e70*/  @!P0 NANOSLEEP.SYNCS 0x989680 ;  /* 0x009896800000895d */ /* 0x008fea0003900000 */
[----:B------:R-:W3:Y:S02]  /*8e80*/  @!P0 SYNCS.PHASECHK.TRANS64 P0, [R0+URZ], R3 ;  /* 0x00000003000085a7 */ /* 0x000ee400080010ff */
[----:B---3--:R-:W-:Y:S05]  /*8e90*/  @!P0 BRA `(.L_x_151) ;  /* 0xfffffffc00f08947 */ /* 0x008fea000383ffff */
[----:B------:R-:W-:Y:S05]  /*8ea0*/  BRA `(.L_x_152) ;  /* 0xffffff9c00447947 */ /* 0x000fea000383ffff */
.L_x_47:
[----:B------:R-:W-:-:S07]  /*8eb0*/  MOV R0, UR5 ;  /* 0x0000000500007c02 */ /* 0x000fce0008000f00 */
.L_x_153:
[----:B-1----:R1:W3:Y:S02]  /*8ec0*/  SYNCS.PHASECHK.TRANS64.TRYWAIT P0, [R0+URZ], R3 ;  /* 0x00000003000075a7 */ /* 0x0022e400080011ff */
[----:B---3--:R-:W-:Y:S05]  /*8ed0*/  @!P0 NANOSLEEP.SYNCS 0x989680 ;  /* 0x009896800000895d */ /* 0x008fea0003900000 */
[----:B------:R-:W3:Y:S02]  /*8ee0*/  @!P0 SYNCS.PHASECHK.TRANS64 P0, [R0+URZ], R3 ;  /* 0x00000003000085a7 */ /* 0x000ee400080010ff */
[----:B---3--:R-:W-:Y:S05]  /*8ef0*/  @!P0 BRA `(.L_x_153) ;  /* 0xfffffffc00f08947 */ /* 0x008fea000383ffff */
[----:B------:R-:W-:Y:S05]  /*8f00*/  BRA `(.L_x_154) ;  /* 0xffffff9c00507947 */ /* 0x000fea000383ffff */
.L_x_48:
[----:B------:R-:W-:-:S07]  /*8f10*/  MOV R0, UR5 ;  /* 0x0000000500007c02 */ /* 0x000fce0008000f00 */
.L_x_155:
[----:B-1----:R1:W3:Y:S02]  /*8f20*/  SYNCS.PHASECHK.TRANS64.TRYWAIT P0, [R0+URZ], R3 ;  /* 0x00000003000075a7 */ /* 0x0022e400080011ff */
[----:B---3--:R-:W-:Y:S05]  /*8f30*/  @!P0 NANOSLEEP.SYNCS 0x989680 ;  /* 0x009896800000895d */ /* 0x008fea0003900000 */
[----:B------:R-:W3:Y:S02]  /*8f40*/  @!P0 SYNCS.PHASECHK.TRANS64 P0, [R0+URZ], R3 ;  /* 0x00000003000085a7 */ /* 0x000ee400080010ff */
[----:B---3--:R-:W-:Y:S05]  /*8f50*/  @!P0 BRA `(.L_x_155) ;  /* 0xfffffffc00f08947 */ /* 0x008fea000383ffff */
[----:B------:R-:W-:Y:S05]  /*8f60*/  BRA `(.L_x_156) ;  /* 0xffffff9c005c7947 */ /* 0x000fea000383ffff */
.L_x_49:
[----:B------:R-:W-:-:S07]  /*8f70*/  MOV R0, UR5 ;  /* 0x0000000500007c02 */ /* 0x000fce0008000f00 */
.L_x_157:
[----:B-1----:R1:W3:Y:S02]  /*8f80*/  SYNCS.PHASECHK.TRANS64.TRYWAIT P0, [R0+URZ], R3 ;  /* 0x00000003000075a7 */ /* 0x0022e400080011ff */
[----:B---3--:R-:W-:Y:S05]  /*8f90*/  @!P0 NANOSLEEP.SYNCS 0x989680 ;  /* 0x009896800000895d */ /* 0x008fea0003900000 */
[----:B------:R-:W3:Y:S02]  /*8fa0*/  @!P0 SYNCS.PHASECHK.TRANS64 P0, [R0+URZ], R3 ;  /* 0x00000003000085a7 */ /* 0x000ee400080010ff */
[----:B---3--:R-:W-:Y:S05]  /*8fb0*/  @!P0 BRA `(.L_x_157) ;  /* 0xfffffffc00f08947 */ /* 0x008fea000383ffff */
[----:B------:R-:W-:Y:S05]  /*8fc0*/  BRA `(.L_x_158) ;  /* 0xffffff9c00687947 */ /* 0x000fea000383ffff */
.L_x_50:
[----:B------:R-:W-:-:S07]  /*8fd0*/  MOV R0, UR5 ;  /* 0x0000000500007c02 */ /* 0x000fce0008000f00 */
.L_x_159:
[----:B-1----:R1:W3:Y:S02]  /*8fe0*/  SYNCS.PHASECHK.TRANS64.TRYWAIT P0, [R0+URZ], R3 ;  /* 0x00000003000075a7 */ /* 0x0022e400080011ff */
[----:B---3--:R-:W-:Y:S05]  /*8ff0*/  @!P0 NANOSLEEP.SYNCS 0x989680 ;  /* 0x009896800000895d */ /* 0x008fea0003900000 */
[----:B------:R-:W3:Y:S02]  /*9000*/  @!P0 SYNCS.PHASECHK.TRANS64 P0, [R0+URZ], R3 ;  /* 0x00000003000085a7 */ /* 0x000ee400080010ff */
[----:B---3--:R-:W-:Y:S05]  /*9010*/  @!P0 BRA `(.L_x_159) ;  /* 0xfffffffc00f08947 */ /* 0x008fea000383ffff */
[----:B------:R-:W-:Y:S05]  /*9020*/  BRA `(.L_x_160) ;  /* 0xffffff9c00747947 */ /* 0x000fea000383ffff */
.L_x_51:
[----:B------:R-:W-:-:S07]  /*9030*/  MOV R0, UR5 ;  /* 0x0000000500007c02 */ /* 0x000fce0008000f00 */
.L_x_161:
[----:B-1----:R1:W3:Y:S02]  /*9040*/  SYNCS.PHASECHK.TRANS64.TRYWAIT P0, [R0+URZ], R3 ;  /* 0x00000003000075a7 */ /* 0x0022e400080011ff */
[----:B---3--:R-:W-:Y:S05]  /*9050*/  @!P0 NANOSLEEP.SYNCS 0x989680 ;  /* 0x009896800000895d */ /* 0x008fea0003900000 */
[----:B------:R-:W3:Y:S02]  /*9060*/  @!P0 SYNCS.PHASECHK.TRANS64 P0, [R0+URZ], R3 ;  /* 0x00000003000085a7 */ /* 0x000ee400080010ff */
[----:B---3--:R-:W-:Y:S05]  /*9070*/  @!P0 BRA `(.L_x_161) ;  /* 0xfffffffc00f08947 */ /* 0x008fea000383ffff */
[----:B------:R-:W-:Y:S05]  /*9080*/  BRA `(.L_x_162) ;  /* 0xffffff9c00807947 */ /* 0x000fea000383ffff */
.L_x_52:
[----:B------:R-:W-:-:S07]  /*9090*/  MOV R0, UR5 ;  /* 0x0000000500007c02 */ /* 0x000fce0008000f00 */
.L_x_163:
[----:B-1----:R1:W3:Y:S02]  /*90a0*/  SYNCS.PHASECHK.TRANS64.TRYWAIT P0, [R0+URZ], R3 ;  /* 0x00000003000075a7 */ /* 0x0022e400080011ff */
[----:B---3--:R-:W-:Y:S05]  /*90b0*/  @!P0 NANOSLEEP.SYNCS 0x989680 ;  /* 0x009896800000895d */ /* 0x008fea0003900000 */
[----:B------:R-:W3:Y:S02]  /*90c0*/  @!P0 SYNCS.PHASECHK.TRANS64 P0, [R0+URZ], R3 ;  /* 0x00000003000085a7 */ /* 0x000ee400080010ff */
[----:B---3--:R-:W-:Y:S05]  /*90d0*/  @!P0 BRA `(.L_x_163) ;  /* 0xfffffffc00f08947 */ /* 0x008fea000383ffff */
[----:B------:R-:W-:Y:S05]  /*90e0*/  BRA `(.L_x_164) ;  /* 0xffffff9c008c7947 */ /* 0x000fea000383ffff */
.L_x_53:
[----:B------:R-:W-:-:S07]  /*90f0*/  MOV R0, UR5 ;  /* 0x0000000500007c02 */ /* 0x000fce0008000f00 */
.L_x_165:
[----:B-1----:R1:W3:Y:S02]  /*9100*/  SYNCS.PHASECHK.TRANS64.TRYWAIT P0, [R0+URZ], R3 ;  /* 0x00000003000075a7 */ /* 0x0022e400080011ff */
[----:B---3--:R-:W-:Y:S05]  /*9110*/  @!P0 NANOSLEEP.SYNCS 0x989680 ;  /* 0x009896800000895d */ /* 0x008fea0003900000 */
[----:B------:R-:W3:Y:S02]  /*9120*/  @!P0 SYNCS.PHASECHK.TRANS64 P0, [R0+URZ], R3 ;  /* 0x00000003000085a7 */ /* 0x000ee400080010ff */
[----:B---3--:R-:W-:Y:S05]  /*9130*/  @!P0 BRA `(.L_x_165) ;  /* 0xfffffffc00f08947 */ /* 0x008fea000383ffff */
[----:B------:R-:W-:Y:S05]  /*9140*/  BRA `(.L_x_166) ;  /* 0xffffff9c00987947 */ /* 0x000fea000383ffff */
.L_x_54:
[----:B------:R-:W-:-:S07]  /*9150*/  MOV R0, UR5 ;  /* 0x0000000500007c02 */ /* 0x000fce0008000f00 */
.L_x_167:
[----:B-1----:R1:W3:Y:S02]  /*9160*/  SYNCS.PHASECHK.TRANS64.TRYWAIT P0, [R0+URZ], R3 ;  /* 0x00000003000075a7 */ /* 0x0022e400080011ff */
[----:B---3--:R-:W-:Y:S05]  /*9170*/  @!P0 NANOSLEEP.SYNCS 0x989680 ;  /* 0x009896800000895d */ /* 0x008fea0003900000 */
[----:B------:R-:W3:Y:S02]  /*9180*/  @!P0 SYNCS.PHASECHK.TRANS64 P0, [R0+URZ], R3 ;  /* 0x00000003000085a7 */ /* 0x000ee400080010ff */
[----:B---3--:R-:W-:Y:S05]  /*9190*/  @!P0 BRA `(.L_x_167) ;  /* 0xfffffffc00f08947 */ /* 0x008fea000383ffff */
[----:B------:R-:W-:Y:S05]  /*91a0*/  BRA `(.L_x_168) ;  /* 0xffffff9c00a47947 */ /* 0x000fea000383ffff */
.L_x_55:
[----:B------:R-:W-:-:S07]  /*91b0*/  MOV R0, UR5 ;  /* 0x0000000500007c02 */ /* 0x000fce0008000f00 */
.L_x_169:
[----:B-1----:R1:W3:Y:S02]  /*91c0*/  SYNCS.PHASECHK.TRANS64.TRYWAIT P0, [R0+URZ], R3 ;  /* 0x00000003000075a7 */ /* 0x0022e400080011ff */
[----:B---3--:R-:W-:Y:S05]  /*91d0*/  @!P0 NANOSLEEP.SYNCS 0x989680 ;  /* 0x009896800000895d */ /* 0x008fea0003900000 */
[----:B------:R-:W3:Y:S02]  /*91e0*/  @!P0 SYNCS.PHASECHK.TRANS64 P0, [R0+URZ], R3 ;  /* 0x00000003000085a7 */ /* 0x000ee400080010ff */
[----:B---3--:R-:W-:Y:S05]  /*91f0*/  @!P0 BRA `(.L_x_169) ;  /* 0xfffffffc00f08947 */ /* 0x008fea000383ffff */
[----:B------:R-:W-:Y:S05]  /*9200*/  BRA `(.L_x_170) ;  /* 0xffffff9c00b07947 */ /* 0x000fea000383ffff */
.L_x_56:
[----:B------:R-:W-:-:S07]  /*9210*/  MOV R0, UR5 ;  /* 0x0000000500007c02 */ /* 0x000fce0008000f00 */
.L_x_171:
[----:B-1----:R1:W3:Y:S02]  /*9220*/  SYNCS.PHASECHK.TRANS64.TRYWAIT P0, [R0+URZ], R3 ;  /* 0x00000003000075a7 */ /* 0x0022e400080011ff */
[----:B---3--:R-:W-:Y:S05]  /*9230*/  @!P0 NANOSLEEP.SYNCS 0x989680 ;  /* 0x009896800000895d */ /* 0x008fea0003900000 */
[----:B------:R-:W3:Y:S02]  /*9240*/  @!P0 SYNCS.PHASECHK.TRANS64 P0, [R0+URZ], R3 ;  /* 0x00000003000085a7 */ /* 0x000ee400080010ff */
[----:B---3--:R-:W-:Y:S05]  /*9250*/  @!P0 BRA `(.L_x_171) ;  /* 0xfffffffc00f08947 */ /* 0x008fea000383ffff */
[----:B------:R-:W-:Y:S05]  /*9260*/  BRA `(.L_x_172) ;  /* 0xffffff9c00bc7947 */ /* 0x000fea000383ffff */
.L_x_57:
[----:B------:R-:W-:-:S07]  /*9270*/  MOV R0, UR5 ;  /* 0x0000000500007c02 */ /* 0x000fce0008000f00 */
.L_x_173:
[----:B-1----:R1:W3:Y:S02]  /*9280*/  SYNCS.PHASECHK.TRANS64.TRYWAIT P0, [R0+URZ], R3 ;  /* 0x00000003000075a7 */ /* 0x0022e400080011ff */
[----:B---3--:R-:W-:Y:S05]  /*9290*/  @!P0 NANOSLEEP.SYNCS 0x989680 ;  /* 0x009896800000895d */ /* 0x008fea0003900000 */
[----:B------:R-:W3:Y:S02]  /*92a0*/  @!P0 SYNCS.PHASECHK.TRANS64 P0, [R0+URZ], R3 ;  /* 0x00000003000085a7 */ /* 0x000ee400080010ff */
[----:B---3--:R-:W-:Y:S05]  /*92b0*/  @!P0 BRA `(.L_x_173) ;  /* 0xfffffffc00f08947 */ /* 0x008fea000383ffff */
[----:B------:R-:W-:Y:S05]  /*92c0*/  BRA `(.L_x_174) ;  /* 0xffffff9c00c87947 */ /* 0x000fea000383ffff */
.L_x_58:
[----:B------:R-:W-:-:S07]  /*92d0*/  MOV R0, UR5 ;  /* 0x0000000500007c02 */ /* 0x000fce0008000f00 */
.L_x_175:
[----:B-1----:R1:W3:Y:S02]  /*92e0*/  SYNCS.PHASECHK.TRANS64.TRYWAIT P0, [R0+URZ], R3 ;  /* 0x00000003000075a7 */ /* 0x0022e400080011ff */
[----:B---3--:R-:W-:Y:S05]  /*92f0*/  @!P0 NANOSLEEP.SYNCS 0x989680 ;  /* 0x009896800000895d */ /* 0x008fea0003900000 */
[----:B------:R-:W3:Y:S02]  /*9300*/  @!P0 SYNCS.PHASECHK.TRANS64 P0, [R0+URZ], R3 ;  /* 0x00000003000085a7 */ /* 0x000ee400080010ff */
[----:B---3--:R-:W-:Y:S05]  /*9310*/  @!P0 BRA `(.L_x_175) ;  /* 0xfffffffc00f08947 */ /* 0x008fea000383ffff */
[----:B------:R-:W-:Y:S05]  /*9320*/  BRA `(.L_x_176) ;  /* 0xffffff9c00d47947 */ /* 0x000fea000383ffff */
.L_x_59:
[----:B------:R-:W-:-:S07]  /*9330*/  MOV R0, UR5 ;  /* 0x0000000500007c02 */ /* 0x000fce0008000f00 */
.L_x_177:
[----:B-1----:R1:W3:Y:S02]  /*9340*/  SYNCS.PHASECHK.TRANS64.TRYWAIT P0, [R0+URZ], R3 ;  /* 0x00000003000075a7 */ /* 0x0022e400080011ff */
[----:B---3--:R-:W-:Y:S05]  /*9350*/  @!P0 NANOSLEEP.SYNCS 0x989680 ;  /* 0x009896800000895d */ /* 0x008fea0003900000 */
[----:B------:R-:W3:Y:S02]  /*9360*/  @!P0 SYNCS.PHASECHK.TRANS64 P0, [R0+URZ], R3 ;  /* 0x00000003000085a7 */ /* 0x000ee400080010ff */
[----:B---3--:R-:W-:Y:S05]  /*9370*/  @!P0 BRA `(.L_x_177) ;  /* 0xfffffffc00f08947 */ /* 0x008fea000383ffff */
[----:B------:R-:W-:Y:S05]  /*9380*/  BRA `(.L_x_178) ;  /* 0xffffff9c00e07947 */ /* 0x000fea000383ffff */
.L_x_60:
[----:B------:R-:W-:-:S07]  /*9390*/  MOV R0, UR5 ;  /* 0x0000000500007c02 */ /* 0x000fce0008000f00 */
.L_x_179:
[----:B-1----:R1:W3:Y:S02]  /*93a0*/  SYNCS.PHASECHK.TRANS64.TRYWAIT P0, [R0+URZ], R3 ;  /* 0x00000003000075a7 */ /* 0x0022e400080011ff */
[----:B---3--:R-:W-:Y:S05]  /*93b0*/  @!P0 NANOSLEEP.SYNCS 0x989680 ;  /* 0x009896800000895d */ /* 0x008fea0003900000 */
[----:B------:R-:W3:Y:S02]  /*93c0*/  @!P0 SYNCS.PHASECHK.TRANS64 P0, [R0+URZ], R3 ;  /* 0x00000003000085a7 */ /* 0x000ee400080010ff */
[----:B---3--:R-:W-:Y:S05]  /*93d0*/  @!P0 BRA `(.L_x_179) ;  /* 0xfffffffc00f08947 */ /* 0x008fea000383ffff */
[----:B------:R-:W-:Y:S05]  /*93e0*/  BRA `(.L_x_180) ;  /* 0xffffff9c00ec7947 */ /* 0x000fea000383ffff */
.L_x_61:
[----:B------:R-:W-:-:S07]  /*93f0*/  MOV R0, UR5 ;  /* 0x0000000500007c02 */ /* 0x000fce0008000f00 */
.L_x_181:
[----:B-1----:R1:W3:Y:S02]  /*9400*/  SYNCS.PHASECHK.TRANS64.TRYWAIT P0, [R0+URZ], R3 ;  /* 0x00000003000075a7 */ /* 0x0022e400080011ff */
[----:B---3--:R-:W-:Y:S05]  /*9410*/  @!P0 NANOSLEEP.SYNCS 0x989680 ;  /* 0x009896800000895d */ /* 0x008fea0003900000 */
[----:B------:R-:W3:Y:S02]  /*9420*/  @!P0 SYNCS.PHASECHK.TRANS64 P0, [R0+URZ], R3 ;  /* 0x00000003000085a7 */ /* 0x000ee400080010ff */
[----:B---3--:R-:W-:Y:S05]  /*9430*/  @!P0 BRA `(.L_x_181) ;  /* 0xfffffffc00f08947 */ /* 0x008fea000383ffff */
[----:B------:R-:W-:Y:S05]  /*9440*/  BRA `(.L_x_182) ;  /* 0xffffff9c00f87947 */ /* 0x000fea000383ffff */
.L_x_62:
[----:B------:R-:W-:-:S07]  /*9450*/  MOV R0, UR5 ;  /* 0x0000000500007c02 */ /* 0x000fce0008000f00 */
.L_x_183:
[----:B-1----:R1:W3:Y:S02]  /*9460*/  SYNCS.PHASECHK.TRANS64.TRYWAIT P0, [R0+URZ], R3 ;  /* 0x00000003000075a7 */ /* 0x0022e400080011ff */
[----:B---3--:R-:W-:Y:S05]  /*9470*/  @!P0 NANOSLEEP.SYNCS 0x989680 ;  /* 0x009896800000895d */ /* 0x008fea0003900000 */
[----:B------:R-:W3:Y:S02]  /*9480*/  @!P0 SYNCS.PHASECHK.TRANS64 P0, [R0+URZ], R3 ;  /* 0x00000003000085a7 */ /* 0x000ee400080010ff */
[----:B---3--:R-:W-:Y:S05]  /*9490*/  @!P0 BRA `(.L_x_183) ;  /* 0xfffffffc00f08947 */ /* 0x008fea000383ffff */
[----:B------:R-:W-:Y:S05]  /*94a0*/  BRA `(.L_x_184) ;  /* 0xffffffa000047947 */ /* 0x000fea000383ffff */
.L_x_63:
[----:B------:R-:W-:-:S07]  /*94b0*/  MOV R0, UR5 ;  /* 0x0000000500007c02 */ /* 0x000fce0008000f00 */
.L_x_185:
[----:B-1----:R1:W3:Y:S02]  /*94c0*/  SYNCS.PHASECHK.TRANS64.TRYWAIT P0, [R0+URZ], R3 ;  /* 0x00000003000075a7 */ /* 0x0022e400080011ff */
[----:B---3--:R-:W-:Y:S05]  /*94d0*/  @!P0 NANOSLEEP.SYNCS 0x989680 ;  /* 0x009896800000895d */ /* 0x008fea0003900000 */
[----:B------:R-:W3:Y:S02]  /*94e0*/  @!P0 SYNCS.PHASECHK.TRANS64 P0, [R0+URZ], R3 ;  /* 0x00000003000085a7 */ /* 0x000ee400080010ff */
[----:B---3--:R-:W-:Y:S05]  /*94f0*/  @!P0 BRA `(.L_x_185) ;  /* 0xfffffffc00f08947 */ /* 0x008fea000383ffff */
[----:B------:R-:W-:Y:S05]  /*9500*/  BRA `(.L_x_186) ;  /* 0xffffffa000107947 */ /* 0x000fea000383ffff */
.L_x_64:
[----:B------:R-:W-:-:S07]  /*9510*/  MOV R0, UR5 ;  /* 0x0000000500007c02 */ /* 0x000fce0008000f00 */
.L_x_187:
[----:B-1----:R1:W3:Y:S02]  /*9520*/  SYNCS.PHASECHK.TRANS64.TRYWAIT P0, [R0+URZ], R3 ;  /* 0x00000003000075a7 */ /* 0x0022e400080011ff */
[----:B---3--:R-:W-:Y:S05]  /*9530*/  @!P0 NANOSLEEP.SYNCS 0x989680 ;  /* 0x009896800000895d */ /* 0x008fea0003900000 */
[----:B------:R-:W3:Y:S02]  /*9540*/  @!P0 SYNCS.PHASECHK.TRANS64 P0, [R0+URZ], R3 ;  /* 0x00000003000085a7 */ /* 0x000ee400080010ff */
[----:B---3--:R-:W-:Y:S05]  /*9550*/  @!P0 BRA `(.L_x_187) ;  /* 0xfffffffc00f08947 */ /* 0x008fea000383ffff */
[----:B------:R-:W-:Y:S05]  /*9560*/  BRA `(.L_x_188) ;  /* 0xffffffa0001c7947 */ /* 0x000fea000383ffff */
.L_x_65:
[----:B------:R-:W-:-:S07]  /*9570*/  MOV R0, UR5 ;  /* 0x0000000500007c02 */ /* 0x000fce0008000f00 */
.L_x_189:
[----:B-1----:R1:W3:Y:S02]  /*9580*/  SYNCS.PHASECHK.TRANS64.TRYWAIT P0, [R0+URZ], R3 ;  /* 0x00000003000075a7 */ /* 0x0022e400080011ff */
[----:B---3--:R-:W-:Y:S05]  /*9590*/  @!P0 NANOSLEEP.SYNCS 0x989680 ;  /* 0x009896800000895d */ /* 0x008fea0003900000 */
[----:B------:R-:W3:Y:S02]  /*95a0*/  @!P0 SYNCS.PHASECHK.TRANS64 P0, [R0+URZ], R3 ;  /* 0x00000003000085a7 */ /* 0x000ee400080010ff */
[----:B---3--:R-:W-:Y:S05]  /*95b0*/  @!P0 BRA `(.L_x_189) ;  /* 0xfffffffc00f08947 */ /* 0x008fea000383ffff */
[----:B------:R-:W-:Y:S05]  /*95c0*/  BRA `(.L_x_190) ;  /* 0xffffffa000287947 */ /* 0x000fea000383ffff */
.L_x_66:
[----:B------:R-:W-:-:S07]  /*95d0*/  MOV R0, UR5 ;  /* 0x0000000500007c02 */ /* 0x000fce0008000f00 */
.L_x_191:
[----:B-1----:R1:W3:Y:S02]  /*95e0*/  SYNCS.PHASECHK.TRANS64.TRYWAIT P0, [R0+URZ], R3 ;  /* 0x00000003000075a7 */ /* 0x0022e400080011ff */
[----:B---3--:R-:W-:Y:S05]  /*95f0*/  @!P0 NANOSLEEP.SYNCS 0x989680 ;  /* 0x009896800000895d */ /* 0x008fea0003900000 */
[----:B------:R-:W3:Y:S02]  /*9600*/  @!P0 SYNCS.PHASECHK.TRANS64 P0, [R0+URZ], R3 ;  /* 0x00000003000085a7 */ /* 0x000ee400080010ff */
[----:B---3--:R-:W-:Y:S05]  /*9610*/  @!P0 BRA `(.L_x_191) ;  /* 0xfffffffc00f08947 */ /* 0x008fea000383ffff */
[----:B------:R-:W-:Y:S05]  /*9620*/  BRA `(.L_x_192) ;  /* 0xffffffa000347947 */ /* 0x000fea000383ffff */
.L_x_67:
[----:B------:R-:W-:-:S07]  /*9630*/  MOV R0, UR5 ;  /* 0x0000000500007c02 */ /* 0x000fce0008000f00 */
.L_x_193:
[----:B-1----:R1:W3:Y:S02]  /*9640*/  SYNCS.PHASECHK.TRANS64.TRYWAIT P0, [R0+URZ], R3 ;  /* 0x00000003000075a7 */ /* 0x0022e400080011ff */
[----:B---3--:R-:W-:Y:S05]  /*9650*/  @!P0 NANOSLEEP.SYNCS 0x989680 ;  /* 0x009896800000895d */ /* 0x008fea0003900000 */
[----:B------:R-:W3:Y:S02]  /*9660*/  @!P0 SYNCS.PHASECHK.TRANS64 P0, [R0+URZ], R3 ;  /* 0x00000003000085a7 */ /* 0x000ee400080010ff */
[----:B---3--:R-:W-:Y:S05]  /*9670*/  @!P0 BRA `(.L_x_193) ;  /* 0xfffffffc00f08947 */ /* 0x008fea000383ffff */
[----:B------:R-:W-:Y:S05]  /*9680*/  BRA `(.L_x_194) ;  /* 0xffffffa000407947 */ /* 0x000fea000383ffff */
.L_x_68:
[----:B------:R-:W-:-:S07]  /*9690*/  MOV R0, UR5 ;  /* 0x0000000500007c02 */ /* 0x000fce0008000f00 */
.L_x_195:
[----:B-1----:R1:W3:Y:S02]  /*96a0*/  SYNCS.PHASECHK.TRANS64.TRYWAIT P0, [R0+URZ], R3 ;  /* 0x00000003000075a7 */ /* 0x0022e400080011ff */
[----:B---3--:R-:W-:Y:S05]  /*96b0*/  @!P0 NANOSLEEP.SYNCS 0x989680 ;  /* 0x009896800000895d */ /* 0x008fea0003900000 */
[----:B------:R-:W3:Y:S02]  /*96c0*/  @!P0 SYNCS.PHASECHK.TRANS64 P0, [R0+URZ], R3 ;  /* 0x00000003000085a7 */ /* 0x000ee400080010ff */
[----:B---3--:R-:W-:Y:S05]  /*96d0*/  @!P0 BRA `(.L_x_195) ;  /* 0xfffffffc00f08947 */ /* 0x008fea000383ffff */
[----:B------:R-:W-:Y:S05]  /*96e0*/  BRA `(.L_x_196) ;  /* 0xffffffa0004c7947 */ /* 0x000fea000383ffff */
.L_x_69:
[----:B------:R-:W-:-:S07]  /*96f0*/  MOV R0, UR5 ;  /* 0x0000000500007c02 */ /* 0x000fce0008000f00 */
.L_x_197:
[----:B-1----:R1:W3:Y:S02]  /*9700*/  SYNCS.PHASECHK.TRANS64.TRYWAIT P0, [R0+URZ], R3 ;  /* 0x00000003000075a7 */ /* 0x0022e400080011ff */
[----:B---3--:R-:W-:Y:S05]  /*9710*/  @!P0 NANOSLEEP.SYNCS 0x989680 ;  /* 0x009896800000895d */ /* 0x008fea0003900000 */
[----:B------:R-:W3:Y:S02]  /*9720*/  @!P0 SYNCS.PHASECHK.TRANS64 P0, [R0+URZ], R3 ;  /* 0x00000003000085a7 */ /* 0x000ee400080010ff */
[----:B---3--:R-:W-:Y:S05]  /*9730*/  @!P0 BRA `(.L_x_197) ;  /* 0xfffffffc00f08947 */ /* 0x008fea000383ffff */
[----:B------:R-:W-:Y:S05]  /*9740*/  BRA `(.L_x_198) ;  /* 0xffffffa000587947 */ /* 0x000fea000383ffff */
.L_x_70:
[----:B------:R-:W-:-:S07]  /*9750*/  MOV R0, UR5 ;  /* 0x0000000500007c02 */ /* 0x000fce0008000f00 */
.L_x_199:
[----:B-1----:R1:W3:Y:S02]  /*9760*/  SYNCS.PHASECHK.TRANS64.TRYWAIT P0, [R0+URZ], R3 ;  /* 0x00000003000075a7 */ /* 0x0022e400080011ff */
[----:B---3--:R-:W-:Y:S05]  /*9770*/  @!P0 NANOSLEEP.SYNCS 0x989680 ;  /* 0x009896800000895d */ /* 0x008fea0003900000 */
[----:B------:R-:W3:Y:S02]  /*9780*/  @!P0 SYNCS.PHASECHK.TRANS64 P0, [R0+URZ], R3 ;  /* 0x00000003000085a7 */ /* 0x000ee400080010ff */
[----:B---3--:R-:W-:Y:S05]  /*9790*/  @!P0 BRA `(.L_x_199) ;  /* 0xfffffffc00f08947 */ /* 0x008fea000383ffff */
[----:B------:R-:W-:Y:S05]  /*97a0*/  BRA `(.L_x_200) ;  /* 0xffffffa000647947 */ /* 0x000fea000383ffff */
.L_x_71:
[----:B------:R-:W-:-:S07]  /*97b0*/  MOV R0, UR5 ;  /* 0x0000000500007c02 */ /* 0x000fce0008000f00 */
.L_x_201:
[----:B-1----:R1:W3:Y:S02]  /*97c0*/  SYNCS.PHASECHK.TRANS64.TRYWAIT P0, [R0+URZ], R3 ;  /* 0x00000003000075a7 */ /* 0x0022e400080011ff */
[----:B---3--:R-:W-:Y:S05]  /*97d0*/  @!P0 NANOSLEEP.SYNCS 0x989680 ;  /* 0x009896800000895d */ /* 0x008fea0003900000 */
[----:B------:R-:W3:Y:S02]  /*97e0*/  @!P0 SYNCS.PHASECHK.TRANS64 P0, [R0+URZ], R3 ;  /* 0x00000003000085a7 */ /* 0x000ee400080010ff */
[----:B---3--:R-:W-:Y:S05]  /*97f0*/  @!P0 BRA `(.L_x_201) ;  /* 0xfffffffc00f08947 */ /* 0x008fea000383ffff */
[----:B------:R-:W-:Y:S05]  /*9800*/  BRA `(.L_x_202) ;  /* 0xffffffa000707947 */ /* 0x000fea000383ffff */
.L_x_72:
[----:B------:R-:W-:-:S07]  /*9810*/  MOV R0, UR5 ;  /* 0x0000000500007c02 */ /* 0x000fce0008000f00 */
.L_x_203:
[----:B-1----:R1:W3:Y:S02]  /*9820*/  SYNCS.PHASECHK.TRANS64.TRYWAIT P0, [R0+URZ], R3 ;  /* 0x00000003000075a7 */ /* 0x0022e400080011ff */
[----:B---3--:R-:W-:Y:S05]  /*9830*/  @!P0 NANOSLEEP.SYNCS 0x989680 ;  /* 0x009896800000895d */ /* 0x008fea0003900000 */
[----:B------:R-:W3:Y:S02]  /*9840*/  @!P0 SYNCS.PHASECHK.TRANS64 P0, [R0+URZ], R3 ;  /* 0x00000003000085a7 */ /* 0x000ee400080010ff */
[----:B---3--:R-:W-:Y:S05]  /*9850*/  @!P0 BRA `(.L_x_203) ;  /* 0xfffffffc00f08947 */ /* 0x008fea000383ffff */
[----:B------:R-:W-:Y:S05]  /*9860*/  BRA `(.L_x_204) ;  /* 0xffffffa0007c7947 */ /* 0x000fea000383ffff */
.L_x_73:
[----:B------:R-:W-:-:S07]  /*9870*/  MOV R0, UR5 ;  /* 0x0000000500007c02 */ /* 0x000fce0008000f00 */
.L_x_205:
[----:B-1----:R1:W3:Y:S02]  /*9880*/  SYNCS.PHASECHK.TRANS64.TRYWAIT P0, [R0+URZ], R3 ;  /* 0x00000003000075a7 */ /* 0x0022e400080011ff */
[----:B---3--:R-:W-:Y:S05]  /*9890*/  @!P0 NANOSLEEP.SYNCS 0x989680 ;  /* 0x009896800000895d */ /* 0x008fea0003900000 */
[----:B------:R-:W3:Y:S02]  /*98a0*/  @!P0 SYNCS.PHASECHK.TRANS64 P0, [R0+URZ], R3 ;  /* 0x00000003000085a7 */ /* 0x000ee400080010ff */
[----:B---3--:R-:W-:Y:S05]  /*98b0*/  @!P0 BRA `(.L_x_205) ;  /* 0xfffffffc00f08947 */ /* 0x008fea000383ffff */
[----:B------:R-:W-:Y:S05]  /*98c0*/  BRA `(.L_x_206) ;  /* 0xffffffa000887947 */ /* 0x000fea000383ffff */
.L_x_74:
[----:B------:R-:W-:-:S07]  /*98d0*/  MOV R0, UR5 ;  /* 0x0000000500007c02 */ /* 0x000fce0008000f00 */
.L_x_207:
[----:B-1----:R1:W3:Y:S02]  /*98e0*/  SYNCS.PHASECHK.TRANS64.TRYWAIT P0, [R0+URZ], R3 ;  /* 0x00000003000075a7 */ /* 0x0022e400080011ff */
[----:B---3--:R-:W-:Y:S05]  /*98f0*/  @!P0 NANOSLEEP.SYNCS 0x989680 ;  /* 0x009896800000895d */ /* 0x008fea0003900000 */
[----:B------:R-:W3:Y:S02]  /*9900*/  @!P0 SYNCS.PHASECHK.TRANS64 P0, [R0+URZ], R3 ;  /* 0x00000003000085a7 */ /* 0x000ee400080010ff */
[----:B---3--:R-:W-:Y:S05]  /*9910*/  @!P0 BRA `(.L_x_207) ;  /* 0xfffffffc00f08947 */ /* 0x008fea000383ffff */
[----:B------:R-:W-:Y:S05]  /*9920*/  BRA `(.L_x_208) ;  /* 0xffffffa000947947 */ /* 0x000fea000383ffff */
.L_x_75:
[----:B------:R-:W-:-:S07]  /*9930*/  MOV R0, UR5 ;  /* 0x0000000500007c02 */ /* 0x000fce0008000f00 */
.L_x_209:
[----:B-1----:R1:W3:Y:S02]  /*9940*/  SYNCS.PHASECHK.TRANS64.TRYWAIT P0, [R0+URZ], R3 ;  /* 0x00000003000075a7 */ /* 0x0022e400080011ff */
[----:B---3--:R-:W-:Y:S05]  /*9950*/  @!P0 NANOSLEEP.SYNCS 0x989680 ;  /* 0x009896800000895d */ /* 0x008fea0003900000 */
[----:B------:R-:W3:Y:S02]  /*9960*/  @!P0 SYNCS.PHASECHK.TRANS64 P0, [R0+URZ], R3 ;  /* 0x00000003000085a7 */ /* 0x000ee400080010ff */
[----:B---3--:R-:W-:Y:S05]  /*9970*/  @!P0 BRA `(.L_x_209) ;  /* 0xfffffffc00f08947 */ /* 0x008fea000383ffff */
[----:B------:R-:W-:Y:S05]  /*9980*/  BRA `(.L_x_210) ;  /* 0xffffffa000a07947 */ /* 0x000fea000383ffff */
.L_x_76:
[----:B------:R-:W-:-:S07]  /*9990*/  MOV R0, UR5 ;  /* 0x0000000500007c02 */ /* 0x000fce0008000f00 */
.L_x_211:
[----:B-1----:R1:W3:Y:S02]  /*99a0*/  SYNCS.PHASECHK.TRANS64.TRYWAIT P0, [R0+URZ], R3 ;  /* 0x00000003000075a7 */ /* 0x0022e400080011ff */
[----:B---3--:R-:W-:Y:S05]  /*99b0*/  @!P0 NANOSLEEP.SYNCS 0x989680 ;  /* 0x009896800000895d */ /* 0x008fea0003900000 */
[----:B------:R-:W3:Y:S02]  /*99c0*/  @!P0 SYNCS.PHASECHK.TRANS64 P0, [R0+URZ], R3 ;  /* 0x00000003000085a7 */ /* 0x000ee400080010ff */
[----:B---3--:R-:W-:Y:S05]  /*99d0*/  @!P0 BRA `(.L_x_211) ;  /* 0xfffffffc00f08947 */ /* 0x008fea000383ffff */
[----:B------:R-:W-:Y:S05]  /*99e0*/  BRA `(.L_x_212) ;  /* 0xffffffa000ac7947 */ /* 0x000fea000383ffff */
.L_x_79:
[----:B--2---:R2:W3:Y:S02]  /*99f0*/  SYNCS.PHASECHK.TRANS64.TRYWAIT P0, [R2+URZ+0x2b0], R5 ;  /* 0x0002b005020075a7 */ /* 0x0044e400080011ff */
[----:B---3--:R-:W-:Y:S05]  /*9a00*/  @!P0 NANOSLEEP.SYNCS 0x989680 ;  /* 0x009896800000895d */ /* 0x008fea0003900000 */
[----:B------:R-:W3:Y:S02]  /*9a10*/  @!P0 SYNCS.PHASECHK.TRANS64 P0, [R2+URZ+0x2b0], R5 ;  /* 0x0002b005020085a7 */ /* 0x000ee400080010ff */
[----:B---3--:R-:W-:Y:S05]  /*9a20*/  @!P0 BRA `(.L_x_79) ;  /* 0xfffffffc00f08947 */ /* 0x008fea000383ffff */
[----:B------:R-:W-:Y:S05]  /*9a30*/  BRA `(.L_x_213) ;  /* 0xffffffa400107947 */ /* 0x000fea000383ffff */
.L_x_80:
[----:B------:R-:W-:-:S07]  /*9a40*/  MOV R2, UR4 ;  /* 0x0000000400027c02 */ /* 0x000fce0008000f00 */
.L_x_214:
[----:B--2---:R2:W3:Y:S02]  /*9a50*/  SYNCS.PHASECHK.TRANS64.TRYWAIT P0, [R2+URZ+0x260], R5 ;  /* 0x00026005020075a7 */ /* 0x0044e400080011ff */
[----:B---3--:R-:W-:Y:S05]  /*9a60*/  @!P0 NANOSLEEP.SYNCS 0x989680 ;  /* 0x009896800000895d */ /* 0x008fea0003900000 */
[----:B------:R-:W3:Y:S02]  /*9a70*/  @!P0 SYNCS.PHASECHK.TRANS64 P0, [R2+URZ+0x260], R5 ;  /* 0x00026005020085a7 */ /* 0x000ee400080010ff */
[----:B---3--:R-:W-:Y:S05]  /*9a80*/  @!P0 BRA `(.L_x_214) ;  /* 0xfffffffc00f08947 */ /* 0x008fea000383ffff */
[----:B------:R-:W-:Y:S05]  /*9a90*/  BRA `(.L_x_215) ;  /* 0xffffffa400207947 */ /* 0x000fea000383ffff */
.L_x_81:
[----:B--2---:R2:W3:Y:S02]  /*9aa0*/  SYNCS.PHASECHK.TRANS64.TRYWAIT P1, [R2+URZ+0x250], R5 ;  /* 0x00025005020075a7 */ /* 0x0044e400080211ff */
[----:B---3--:R-:W-:Y:S05]  /*9ab0*/  @!P1 NANOSLEEP.SYNCS 0x989680 ;  /* 0x009896800000995d */ /* 0x008fea0003900000 */
[----:B------:R-:W3:Y:S02]  /*9ac0*/  @!P1 SYNCS.PHASECHK.TRANS64 P1, [R2+URZ+0x250], R5 ;  /* 0x00025005020095a7 */ /* 0x000ee400080210ff */
[----:B---3--:R-:W-:Y:S05]  /*9ad0*/  @!P1 BRA `(.L_x_81) ;  /* 0xfffffffc00f09947 */ /* 0x008fea000383ffff */
[----:B------:R-:W-:Y:S05]  /*9ae0*/  BRA `(.L_x_216) ;  /* 0xffffffa400507947 */ /* 0x000fea000383ffff */
.L_x_84:
[----:B------:R-:W-:-:S07]  /*9af0*/  MOV R0, UR4 ;  /* 0x0000000400007c02 */ /* 0x000fce0008000f00 */
.L_x_217:
[----:B--2---:R2:W3:Y:S02]  /*9b00*/  SYNCS.PHASECHK.TRANS64.TRYWAIT P0, [R0+URZ+0x260], R3 ;  /* 0x00026003000075a7 */ /* 0x0044e400080011ff */
[----:B---3--:R-:W-:Y:S05]  /*9b10*/  @!P0 NANOSLEEP.SYNCS 0x989680 ;  /* 0x009896800000895d */ /* 0x008fea0003900000 */
[----:B------:R-:W3:Y:S02]  /*9b20*/  @!P0 SYNCS.PHASECHK.TRANS64 P0, [R0+URZ+0x260], R3 ;  /* 0x00026003000085a7 */ /* 0x000ee400080010ff */
[----:B---3--:R-:W-:Y:S05]  /*9b30*/  @!P0 BRA `(.L_x_217) ;  /* 0xfffffffc00f08947 */ /* 0x008fea000383ffff */
[----:B------:R-:W-:Y:S05]  /*9b40*/  BRA `(.L_x_83) ;  /* 0xffffffa400a47947 */ /* 0x000fea000383ffff */
.L_x_91:
[----:B-1----:R1:W2:Y:S02]  /*9b50*/  SYNCS.PHASECHK.TRANS64.TRYWAIT P1, [R0+URZ+0x250], R5 ;  /* 0x00025005000075a7 */ /* 0x0022a400080211ff */
[----:B--2---:R-:W-:Y:S05]  /*9b60*/  @!P1 NANOSLEEP.SYNCS 0x989680 ;  /* 0x009896800000995d */ /* 0x004fea0003900000 */
[----:B------:R-:W2:Y:S02]  /*9b70*/  @!P1 SYNCS.PHASECHK.TRANS64 P1, [R0+URZ+0x250], R5 ;  /* 0x00025005000095a7 */ /* 0x000ea400080210ff */
[----:B--2---:R-:W-:Y:S05]  /*9b80*/  @!P1 BRA `(.L_x_91) ;  /* 0xfffffffc00f09947 */ /* 0x004fea000383ffff */
[----:B------:R-:W-:Y:S05]  /*9b90*/  BRA `(.L_x_218) ;  /* 0xffffffac00047947 */ /* 0x000fea000383ffff */
.L_x_92:
[----:B------:R-:W-:-:S07]  /*9ba0*/  MOV R3, UR19 ;  /* 0x0000001300037c02 */ /* 0x000fce0008000f00 */
.L_x_219:
[----:B-1----:R1:W2:Y:S02]  /*9bb0*/  SYNCS.PHASECHK.TRANS64.TRYWAIT P0, [R3+URZ+0x290], R0 ;  /* 0x00029000030075a7 */ /* 0x0022a400080011ff */
[----:B--2---:R-:W-:Y:S05]  /*9bc0*/  @!P0 NANOSLEEP.SYNCS 0x989680 ;  /* 0x009896800000895d */ /* 0x004fea0003900000 */
[----:B------:R-:W2:Y:S02]  /*9bd0*/  @!P0 SYNCS.PHASECHK.TRANS64 P0, [R3+URZ+0x290], R0 ;  /* 0x00029000030085a7 */ /* 0x000ea400080010ff */
[----:B--2---:R-:W-:Y:S05]  /*9be0*/  @!P0 BRA `(.L_x_219) ;  /* 0xfffffffc00f08947 */ /* 0x004fea000383ffff */
[----:B------:R-:W-:Y:S05]  /*9bf0*/  BRA `(.L_x_220) ;  /* 0xffffffac00387947 */ /* 0x000fea000383ffff */
.L_x_95:
[----:B------:R-:W-:Y:S07]  /*9c00*/  MOV R0, UR6 ;  /* 0x0000000600007c02 */ /* 0x000fee0008000f00 */
.L_x_221:
[----:B-1----:R1:W2:Y:S02]  /*9c10*/  SYNCS.PHASECHK.TRANS64.TRYWAIT P0, [R0+URZ], R3 ;  /* 0x00000003000075a7 */ /* 0x0022a400080011ff */
[----:B--2---:R-:W-:Y:S05]  /*9c20*/  @!P0 NANOSLEEP.SYNCS 0x989680 ;  /* 0x009896800000895d */ /* 0x004fea0003900000 */
[----:B------:R-:W2:Y:S02]  /*9c30*/  @!P0 SYNCS.PHASECHK.TRANS64 P0, [R0+URZ], R3 ;  /* 0x00000003000085a7 */ /* 0x000ea400080010ff */
[----:B--2---:R-:W-:Y:S05]  /*9c40*/  @!P0 BRA `(.L_x_221) ;  /* 0xfffffffc00f08947 */ /* 0x004fea000383ffff */
[----:B------:R-:W-:Y:S05]  /*9c50*/  BRA `(.L_x_94) ;  /* 0xffffffac00707947 */ /* 0x000fea000383ffff */
.L_x_98:
[----:B------:R-:W-:-:S07]  /*9c60*/  MOV R0, UR4 ;  /* 0x0000000400007c02 */ /* 0x000fce0008000f00 */
.L_x_222:
[----:B--2---:R2:W4:Y:S02]  /*9c70*/  SYNCS.PHASECHK.TRANS64.TRYWAIT P0, [R0+URZ], R3 ;  /* 0x00000003000075a7 */ /* 0x00452400080011ff */
[----:B----4-:R-:W-:Y:S05]  /*9c80*/  @!P0 NANOSLEEP.SYNCS 0x989680 ;  /* 0x009896800000895d */ /* 0x010fea0003900000 */
[----:B------:R-:W4:Y:S02]  /*9c90*/  @!P0 SYNCS.PHASECHK.TRANS64 P0, [R0+URZ], R3 ;  /* 0x00000003000085a7 */ /* 0x000f2400080010ff */
[----:B----4-:R-:W-:Y:S05]  /*9ca0*/  @!P0 BRA `(.L_x_222) ;  /* 0xfffffffc00f08947 */ /* 0x010fea000383ffff */
[----:B------:R-:W-:Y:S05]  /*9cb0*/  BRA `(.L_x_223) ;  /* 0xffffffb000107947 */ /* 0x000fea000383ffff */
.L_x_99:
[----:B------:R-:W-:-:S07]  /*9cc0*/  MOV R0, UR5 ;  /* 0x0000000500007c02 */ /* 0x000fce0008000f00 */
.L_x_224:
[----:B-1----:R1:W2:Y:S02]  /*9cd0*/  SYNCS.PHASECHK.TRANS64.TRYWAIT P0, [R0+URZ], R3 ;  /* 0x00000003000075a7 */ /* 0x0022a400080011ff */
[----:B--2---:R-:W-:Y:S05]  /*9ce0*/  @!P0 NANOSLEEP.SYNCS 0x989680 ;  /* 0x009896800000895d */ /* 0x004fea0003900000 */
[----:B------:R-:W2:Y:S02]  /*9cf0*/  @!P0 SYNCS.PHASECHK.TRANS64 P0, [R0+URZ], R3 ;  /* 0x00000003000085a7 */ /* 0x000ea400080010ff */
[----:B--2---:R-:W-:Y:S05]  /*9d00*/  @!P0 BRA `(.L_x_224) ;  /* 0xfffffffc00f08947 */ /* 0x004fea000383ffff */
[----:B------:R-:W-:Y:S05]  /*9d10*/  BRA `(.L_x_225) ;  /* 0xffffffb0001c7947 */ /* 0x000fea000383ffff */
.L_x_100:
[----:B------:R-:W-:-:S07]  /*9d20*/  MOV R0, UR5 ;  /* 0x0000000500007c02 */ /* 0x000fce0008000f00 */
.L_x_226:
[----:B-1----:R1:W2:Y:S02]  /*9d30*/  SYNCS.PHASECHK.TRANS64.TRYWAIT P0, [R0+URZ], R3 ;  /* 0x00000003000075a7 */ /* 0x0022a400080011ff */
[----:B--2---:R-:W-:Y:S05]  /*9d40*/  @!P0 NANOSLEEP.SYNCS 0x989680 ;  /* 0x009896800000895d */ /* 0x004fea0003900000 */
[----:B------:R-:W2:Y:S02]  /*9d50*/  @!P0 SYNCS.PHASECHK.TRANS64 P0, [R0+URZ], R3 ;  /* 0x00000003000085a7 */ /* 0x000ea400080010ff */
[----:B--2---:R-:W-:Y:S05]  /*9d60*/  @!P0 BRA `(.L_x_226) ;  /* 0xfffffffc00f08947 */ /* 0x004fea000383ffff */
[----:B------:R-:W-:Y:S05]  /*9d70*/  BRA `(.L_x_227) ;  /* 0xffffffb000287947 */ /* 0x000fea000383ffff */
.L_x_101:
[----:B------:R-:W-:-:S07]  /*9d80*/  MOV R0, UR4 ;  /* 0x0000000400007c02 */ /* 0x000fce0008000f00 */
.L_x_228:
[----:B-1----:R1:W2:Y:S02]  /*9d90*/  SYNCS.PHASECHK.TRANS64.TRYWAIT P0, [R0+URZ], R3 ;  /* 0x00000003000075a7 */ /* 0x0022a400080011ff */
[----:B--2---:R-:W-:Y:S05]  /*9da0*/  @!P0 NANOSLEEP.SYNCS 0x989680 ;  /* 0x009896800000895d */ /* 0x004fea0003900000 */
[----:B------:R-:W2:Y:S02]  /*9db0*/  @!P0 SYNCS.PHASECHK.TRANS64 P0, [R0+URZ], R3 ;  /* 0x00000003000085a7 */ /* 0x000ea400080010ff */
[----:B--2---:R-:W-:Y:S05]  /*9dc0*/  @!P0 BRA `(.L_x_228) ;  /* 0xfffffffc00f08947 */ /* 0x004fea000383ffff */
[----:B------:R-:W-:Y:S05]  /*9dd0*/  BRA `(.L_x_229) ;  /* 0xffffffb000347947 */ /* 0x000fea000383ffff */
.L_x_106:
[----:B-1----:R1:W2:Y:S02]  /*9de0*/  SYNCS.PHASECHK.TRANS64.TRYWAIT P0, [R8+URZ+0x250], R5 ;  /* 0x00025005080075a7 */ /* 0x0022a400080011ff */
[----:B--2---:R-:W-:Y:S05]  /*9df0*/  @!P0 NANOSLEEP.SYNCS 0x989680 ;  /* 0x009896800000895d */ /* 0x004fea0003900000 */
[----:B------:R-:W2:Y:S02]  /*9e00*/  @!P0 SYNCS.PHASECHK.TRANS64 P0, [R8+URZ+0x250], R5 ;  /* 0x00025005080085a7 */ /* 0x000ea400080010ff */
[----:B--2---:R-:W-:Y:S05]  /*9e10*/  @!P0 BRA `(.L_x_106) ;  /* 0xfffffffc00f08947 */ /* 0x004fea000383ffff */
[----:B------:R-:W-:Y:S05]  /*9e20*/  BRA `(.L_x_230) ;  /* 0xffffffb400687947 */ /* 0x000fea000383ffff */
.L_x_109:
[----:B------:R-:W-:Y:S07]  /*9e30*/  MOV R0, UR21 ;  /* 0x0000001500007c02 */ /* 0x000fee0008000f00 */
.L_x_231:
[----:B-1----:R1:W2:Y:S02]  /*9e40*/  SYNCS.PHASECHK.TRANS64.TRYWAIT P1, [R0+URZ+0x248], R5 ;  /* 0x00024805000075a7 */ /* 0x0022a400080211ff */
[----:B--2---:R-:W-:Y:S05]  /*9e50*/  @!P1 NANOSLEEP.SYNCS 0x989680 ;  /* 0x009896800000995d */ /* 0x004fea0003900000 */
[----:B------:R-:W2:Y:S02]  /*9e60*/  @!P1 SYNCS.PHASECHK.TRANS64 P1, [R0+URZ+0x248], R5 ;  /* 0x00024805000095a7 */ /* 0x000ea400080210ff */
[----:B--2---:R-:W-:Y:S05]  /*9e70*/  @!P1 BRA `(.L_x_231) ;  /* 0xfffffffc00f09947 */ /* 0x004fea000383ffff */
[----:B------:R-:W-:Y:S05]  /*9e80*/  BRA `(.L_x_108) ;  /* 0xffffffb800e47947 */ /* 0x000fea000383ffff */
.L_x_112:
[----:B-1----:R-:W-:Y:S07]  /*9e90*/  MOV R5, UR21 ;  /* 0x0000001500057c02 */ /* 0x002fee0008000f00 */
.L_x_232:
[----:B-1----:R1:W2:Y:S02]  /*9ea0*/  SYNCS.PHASECHK.TRANS64.TRYWAIT P0, [R5+URZ+0x230], R4 ;  /* 0x00023004050075a7 */ /* 0x0022a400080011ff */
[----:B--2---:R-:W-:Y:S05]  /*9eb0*/  @!P0 NANOSLEEP.SYNCS 0x989680 ;  /* 0x009896800000895d */ /* 0x004fea0003900000 */
[----:B------:R-:W2:Y:S02]  /*9ec0*/  @!P0 SYNCS.PHASECHK.TRANS64 P0, [R5+URZ+0x230], R4 ;  /* 0x00023004050085a7 */ /* 0x000ea400080010ff */
[----:B--2---:R-:W-:Y:S05]  /*9ed0*/  @!P0 BRA `(.L_x_232) ;  /* 0xfffffffc00f08947 */ /* 0x004fea000383ffff */
[----:B------:R-:W-:Y:S05]  /*9ee0*/  BRA `(.L_x_233) ;  /* 0xffffffbc003c7947 */ /* 0x000fea000383ffff */
.L_x_113:
[----:B------:R-:W-:Y:S07]  /*9ef0*/  MOV R5, UR21 ;  /* 0x0000001500057c02 */ /* 0x000fee0008000f00 */
.L_x_234:
[----:B-1----:R1:W2:Y:S02]  /*9f00*/  SYNCS.PHASECHK.TRANS64.TRYWAIT P0, [R5+URZ+0x238], R4 ;  /* 0x00023804050075a7 */ /* 0x0022a400080011ff */
[----:B--2---:R-:W-:Y:S05]  /*9f10*/  @!P0 NANOSLEEP.SYNCS 0x989680 ;  /* 0x009896800000895d */ /* 0x004fea0003900000 */
[----:B------:R-:W2:Y:S02]  /*9f20*/  @!P0 SYNCS.PHASECHK.TRANS64 P0, [R5+URZ+0x238], R4 ;  /* 0x00023804050085a7 */ /* 0x000ea400080010ff */
[----:B--2---:R-:W-:Y:S05]  /*9f30*/  @!P0 BRA `(.L_x_234) ;  /* 0xfffffffc00f08947 */ /* 0x004fea000383ffff */
[----:B------:R-:W-:Y:S05]  /*9f40*/  BRA `(.L_x_235) ;  /* 0xffffffbc007c7947 */ /* 0x000fea000383ffff */
.L_x_115:
[----:B------:R-:W-:-:S07]  /*9f50*/  MOV R0, UR21 ;  /* 0x0000001500007c02 */ /* 0x000fce0008000f00 */
.L_x_236:
[----:B-1----:R1:W2:Y:S02]  /*9f60*/  SYNCS.PHASECHK.TRANS64.TRYWAIT P0, [R0+URZ+0x230], R3 ;  /* 0x00023003000075a7 */ /* 0x0022a400080011ff */
[----:B--2---:R-:W-:Y:S05]  /*9f70*/  @!P0 NANOSLEEP.SYNCS 0x989680 ;  /* 0x009896800000895d */ /* 0x004fea0003900000 */
[----:B------:R-:W2:Y:S02]  /*9f80*/  @!P0 SYNCS.PHASECHK.TRANS64 P0, [R0+URZ+0x230], R3 ;  /* 0x00023003000085a7 */ /* 0x000ea400080010ff */
[----:B--2---:R-:W-:Y:S05]  /*9f90*/  @!P0 BRA `(.L_x_236) ;  /* 0xfffffffc00f08947 */ /* 0x004fea000383ffff */
[----:B------:R-:W-:Y:S05]  /*9fa0*/  BRA `(.L_x_237) ;  /* 0xffffffbc00ec7947 */ /* 0x000fea000383ffff */
.L_x_117:
[----:B-1----:R1:W2:Y:S02]  /*9fb0*/  SYNCS.PHASECHK.TRANS64.TRYWAIT P0, [R3+URZ+0x250], R0 ;  /* 0x00025000030075a7 */ /* 0x0022a400080011ff */
[----:B--2---:R-:W-:Y:S05]  /*9fc0*/  @!P0 NANOSLEEP.SYNCS 0x989680 ;  /* 0x009896800000895d */ /* 0x004fea0003900000 */
[----:B------:R-:W2:Y:S02]  /*9fd0*/  @!P0 SYNCS.PHASECHK.TRANS64 P0, [R3+URZ+0x250], R0 ;  /* 0x00025000030085a7 */ /* 0x000ea400080010ff */
[----:B--2---:R-:W-:Y:S05]  /*9fe0*/  @!P0 BRA `(.L_x_117) ;  /* 0xfffffffc00f08947 */ /* 0x004fea000383ffff */
[----:B------:R-:W-:Y:S05]  /*9ff0*/  BRA `(.L_x_238) ;  /* 0xffffffc000b47947 */ /* 0x000fea000383ffff */
.L_x_128:
[----:B--2---:R2:W1:Y:S02]  /*a000*/  SYNCS.PHASECHK.TRANS64.TRYWAIT P1, [R2+URZ+0x220], R5 ;  /* 0x00022005020075a7 */ /* 0x00446400080211ff */
[----:B-1----:R-:W-:Y:S05]  /*a010*/  @!P1 NANOSLEEP.SYNCS 0x989680 ;  /* 0x009896800000995d */ /* 0x002fea0003900000 */
[----:B------:R-:W1:Y:S02]  /*a020*/  @!P1 SYNCS.PHASECHK.TRANS64 P1, [R2+URZ+0x220], R5 ;  /* 0x00022005020095a7 */ /* 0x000e6400080210ff */
[----:B-1----:R-:W-:Y:S05]  /*a030*/  @!P1 BRA `(.L_x_128) ;  /* 0xfffffffc00f09947 */ /* 0x002fea000383ffff */
[----:B------:R-:W-:Y:S05]  /*a040*/  BRA `(.L_x_127) ;  /* 0xffffffd000287947 */ /* 0x000fea000383ffff */
.L_x_130:
[----:B--2---:R2:W4:Y:S02]  /*a050*/  SYNCS.PHASECHK.TRANS64.TRYWAIT P0, [R100+URZ+0x270], R3 ;  /* 0x00027003640075a7 */ /* 0x00452400080011ff */
[----:B----4-:R-:W-:Y:S05]  /*a060*/  @!P0 NANOSLEEP.SYNCS 0x989680 ;  /* 0x009896800000895d */ /* 0x010fea0003900000 */
[----:B------:R-:W4:Y:S02]  /*a070*/  @!P0 SYNCS.PHASECHK.TRANS64 P0, [R100+URZ+0x270], R3 ;  /* 0x00027003640085a7 */ /* 0x000f2400080010ff */
[----:B----4-:R-:W-:Y:S05]  /*a080*/  @!P0 BRA `(.L_x_130) ;  /* 0xfffffffc00f08947 */ /* 0x010fea000383ffff */
[----:B------:R-:W-:Y:S05]  /*a090*/  BRA `(.L_x_129) ;  /* 0xffffffd000787947 */ /* 0x000fea000383ffff */
.L_x_138:
[----:B---3--:R3:W4:Y:S02]  /*a0a0*/  SYNCS.PHASECHK.TRANS64.TRYWAIT P0, [R109+URZ+0x220], R4 ;  /* 0x000220046d0075a7 */ /* 0x00872400080011ff */
[----:B----4-:R-:W-:Y:S05]  /*a0b0*/  @!P0 NANOSLEEP.SYNCS 0x989680 ;  /* 0x009896800000895d */ /* 0x010fea0003900000 */
[----:B------:R-:W4:Y:S02]  /*a0c0*/  @!P0 SYNCS.PHASECHK.TRANS64 P0, [R109+URZ+0x220], R4 ;  /* 0x000220046d0085a7 */ /* 0x000f2400080010ff */
[----:B----4-:R-:W-:Y:S05]  /*a0d0*/  @!P0 BRA `(.L_x_138) ;  /* 0xfffffffc00f08947 */ /* 0x010fea000383ffff */
[----:B------:R-:W-:Y:S05]  /*a0e0*/  BRA `(.L_x_137) ;  /* 0xffffffdc006c7947 */ /* 0x000fea000383ffff */
        .weak           $__internal_0_$__cuda_sm10x_tcgen05_guardrail_trap_col_being_dealloced_not_returned_by_alloc
        .type           $__internal_0_$__cuda_sm10x_tcgen05_guardrail_trap_col_being_dealloced_not_returned_by_alloc,@function
        .size           $__internal_0_$__cuda_sm10x_tcgen05_guardrail_trap_col_being_dealloced_not_returned_by_alloc,($__internal_1_$__cuda_sm10x_tcgen05_guardrail_trap_phase_invalid_during_alloc - $__internal_0_$__cuda_sm10x_tcgen05_guardrail_trap_col_being_dealloced_not_returned_by_alloc)
$__internal_0_$__cuda_sm10x_tcgen05_guardrail_trap_col_being_dealloced_not_returned_by_alloc:
[----:B------:R-:W-:Y:S05]  /*a0f0*/  BPT.TRAP 0x1 ;  /* 0x000000040000795c */ /* 0x000fea0000300000 */
[----:B------:R-:W-:-:S04]  /*a100*/  HFMA2 R3, -RZ, RZ, 0, 0 ;  /* 0x00000000ff037431 */ /* 0x000fc800000001ff */
[----:B------:R-:W-:Y:S05]  /*a110*/  RET.REL.NODEC R2 `(_ZN7cutlass13device_kernelINS_4gemm6kernel13GemmUniversalIN4cute5tupleIJiiiiEEENS1_10collective13CollectiveMmaINS1_35MainloopSm100TmaUmmaWarpSpecializedILi34ELi2ELi4ENS5_IJNS4_1CILi2EEENSA_ILi1EEESC_EEEEENS5_IJNSA_ILi64EEENSA_ILi128EEENSA_ILi32EEEEEENS_12float_e5m2_tENS5_IJlSC_lEEESJ_SK_NS4_8TiledMMAINS4_8MMA_AtomIJNS4_10MMA_TraitsINS4_19SM100_MMA_F8F6F4_SSEJSJ_SJ_fSF_SG_NS4_17integral_constantINS4_4UMMA5MajorELSR_0EEESS_NSP_INSQ_7ScaleInELST_0EEESU_EEEEEENS4_6LayoutINS5_IJSC_SC_SC_EEENS5_IJNSA_ILi0EEESZ_SZ_EEEEENS5_IJNS4_10UnderscoreES12_S12_EEEEENS4_13SM90_TMA_LOADENS4_14ComposedLayoutINS4_7SwizzleILi1ELi4ELi3EEENS4_18smem_ptr_flag_bitsILi8EEENSX_INS5_IJNSA_ILi8EEESH_EEENS5_IJSH_SC_EEEEEEEvNS4_8identityENS4_23SM90_TMA_LOAD_MULTICASTES1F_vS1G_EENS_8epilogue10collective18CollectiveEpilogueINS1J_23Sm100TmaWarpSpecializedILi2ELi2ELi32ELb0ELb0EEEJSI_NS5_IJNSX_ISF_SC_EES1O_EEESJ_SK_SJ_SK_NS1J_6fusion15FusionCallbacksIS1N_NS1Q_17LinearCombinationISJ_fSJ_fLNS_15FloatRoundStyleE2EEESI_S1P_JEEENS4_5SM1004TMEM4LOAD26SM100_TMEM_LOAD_16dp32b32xES15_NS16_INS17_ILi2ELi4ELi3EEES1A_NSX_INS5_IJS1B_SF_EEENS5_IJSF_SC_EEEEEEENS4_39AutoVectorizingCopyWithAssumedAlignmentILi128EEENS4_14SM90_TMA_STOREES24_S26_S26_EEEvvEEEEvNT_6ParamsE) ;  /* 0xffffff5c02b87950 */ /* 0x000fea0003c3ffff */
        .weak           $__internal_1_$__cuda_sm10x_tcgen05_guardrail_trap_phase_invalid_during_alloc
        .type           $__internal_1_$__cuda_sm10x_tcgen05_guardrail_trap_phase_invalid_during_alloc,@function
        .size           $__internal_1_$__cuda_sm10x_tcgen05_guardrail_trap_phase_invalid_during_alloc,($__internal_2_$__cuda_sm10x_tcgen05_guardrail_trap_unallocated_columns_being_dealloced - $__internal_1_$__cuda_sm10x_tcgen05_guardrail_trap_phase_invalid_during_alloc)
$__internal_1_$__cuda_sm10x_tcgen05_guardrail_trap_phase_invalid_during_alloc:
[----:B------:R-:W-:Y:S05]  /*a120*/  BPT.TRAP 0x1 ;  /* 0x000000040000795c */ /* 0x000fea0000300000 */
[----:B------:R-:W-:-:S04]  /*a130*/  MOV R5, 0x0 ;  /* 0x0000000000057802 */ /* 0x000fc80000000f00 */
[----:B------:R-:W-:Y:S05]  /*a140*/  RET.REL.NODEC R4 `(_ZN7cutlass13device_kernelINS_4gemm6kernel13GemmUniversalIN4cute5tupleIJiiiiEEENS1_10collective13CollectiveMmaINS1_35MainloopSm100TmaUmmaWarpSpecializedILi34ELi2ELi4ENS5_IJNS4_1CILi2EEENSA_ILi1EEESC_EEEEENS5_IJNSA_ILi64EEENSA_ILi128EEENSA_ILi32EEEEEENS_12float_e5m2_tENS5_IJlSC_lEEESJ_SK_NS4_8TiledMMAINS4_8MMA_AtomIJNS4_10MMA_TraitsINS4_19SM100_MMA_F8F6F4_SSEJSJ_SJ_fSF_SG_NS4_17integral_constantINS4_4UMMA5MajorELSR_0EEESS_NSP_INSQ_7ScaleInELST_0EEESU_EEEEEENS4_6LayoutINS5_IJSC_SC_SC_EEENS5_IJNSA_ILi0EEESZ_SZ_EEEEENS5_IJNS4_10UnderscoreES12_S12_EEEEENS4_13SM90_TMA_LOADENS4_14ComposedLayoutINS4_7SwizzleILi1ELi4ELi3EEENS4_18smem_ptr_flag_bitsILi8EEENSX_INS5_IJNSA_ILi8EEESH_EEENS5_IJSH_SC_EEEEEEEvNS4_8identityENS4_23SM90_TMA_LOAD_MULTICASTES1F_vS1G_EENS_8epilogue10collective18CollectiveEpilogueINS1J_23Sm100TmaWarpSpecializedILi2ELi2ELi32ELb0ELb0EEEJSI_NS5_IJNSX_ISF_SC_EES1O_EEESJ_SK_SJ_SK_NS1J_6fusion15FusionCallbacksIS1N_NS1Q_17LinearCombinationISJ_fSJ_fLNS_15FloatRoundStyleE2EEESI_S1P_JEEENS4_5SM1004TMEM4LOAD26SM100_TMEM_LOAD_16dp32b32xES15_NS16_INS17_ILi2ELi4ELi3EEES1A_NSX_INS5_IJS1B_SF_EEENS5_IJSF_SC_EEEEEEENS4_39AutoVectorizingCopyWithAssumedAlignmentILi128EEENS4_14SM90_TMA_STOREES24_S26_S26_EEEvvEEEEvNT_6ParamsE) ;  /* 0xffffff5c04ac7950 */ /* 0x000fea0003c3ffff */
        .weak           $__internal_2_$__cuda_sm10x_tcgen05_guardrail_trap_unallocated_columns_being_dealloced
        .type           $__internal_2_$__cuda_sm10x_tcgen05_guardrail_trap_unallocated_columns_being_dealloced,@function
        .size           $__internal_2_$__cuda_sm10x_tcgen05_guardrail_trap_unallocated_columns_being_dealloced,(.L_x_240 - $__internal_2_$__cuda_sm10x_tcgen05_guardrail_trap_unallocated_columns_being_dealloced)
$__internal_2_$__cuda_sm10x_tcgen05_guardrail_trap_unallocated_columns_being_dealloced:
[----:B------:R-:W-:Y:S05]  /*a150*/  BPT.TRAP 0x1 ;  /* 0x000000040000795c */ /* 0x000fea0000300000 */
[----:B------:R-:W-:-:S04]  /*a160*/  HFMA2 R3, -RZ, RZ, 0, 0 ;  /* 0x00000000ff037431 */ /* 0x000fc800000001ff */
[----:B------:R-:W-:Y:S05]  /*a170*/  RET.REL.NODEC R2 `(_ZN7cutlass13device_kernelINS_4gemm6kernel13GemmUniversalIN4cute5tupleIJiiiiEEENS1_10collective13CollectiveMmaINS1_35MainloopSm100TmaUmmaWarpSpecializedILi34ELi2ELi4ENS5_IJNS4_1CILi2EEENSA_ILi1EEESC_EEEEENS5_IJNSA_ILi64EEENSA_ILi128EEENSA_ILi32EEEEEENS_12float_e5m2_tENS5_IJlSC_lEEESJ_SK_NS4_8TiledMMAINS4_8MMA_AtomIJNS4_10MMA_TraitsINS4_19SM100_MMA_F8F6F4_SSEJSJ_SJ_fSF_SG_NS4_17integral_constantINS4_4UMMA5MajorELSR_0EEESS_NSP_INSQ_7ScaleInELST_0EEESU_EEEEEENS4_6LayoutINS5_IJSC_SC_SC_EEENS5_IJNSA_ILi0EEESZ_SZ_EEEEENS5_IJNS4_10UnderscoreES12_S12_EEEEENS4_13SM90_TMA_LOADENS4_14ComposedLayoutINS4_7SwizzleILi1ELi4ELi3EEENS4_18smem_ptr_flag_bitsILi8EEENSX_INS5_IJNSA_ILi8EEESH_EEENS5_IJSH_SC_EEEEEEEvNS4_8identityENS4_23SM90_TMA_LOAD_MULTICASTES1F_vS1G_EENS_8epilogue10collective18CollectiveEpilogueINS1J_23Sm100TmaWarpSpecializedILi2ELi2ELi32ELb0ELb0EEEJSI_NS5_IJNSX_ISF_SC_EES1O_EEESJ_SK_SJ_SK_NS1J_6fusion15FusionCallbacksIS1N_NS1Q_17LinearCombinationISJ_fSJ_fLNS_15FloatRoundStyleE2EEESI_S1P_JEEENS4_5SM1004TMEM4LOAD26SM100_TMEM_LOAD_16dp32b32xES15_NS16_INS17_ILi2ELi4ELi3EEES1A_NSX_INS5_IJS1B_SF_EEENS5_IJSF_SC_EEEEEEENS4_39AutoVectorizingCopyWithAssumedAlignmentILi128EEENS4_14SM90_TMA_STOREES24_S26_S26_EEEvvEEEEvNT_6ParamsE) ;  /* 0xffffff5c02a07950 */ /* 0x000fea0003c3ffff */
.L_x_239:
[----:B------:R-:W-:-:S00]  /*a180*/  BRA `(.L_x_239) ;  /* 0xfffffffc00fc7947 */ /* 0x000fc0000383ffff */
[----:B------:R-:W-:-:S00]  /*a190*/  NOP ;  /* 0x0000000000007918 */ /* 0x000fc00000000000 */
        /* <DEDUP_REMOVED lines=14> */
.L_x_240:


//--------------------- .nv.global.init           --------------------------
	.section	.nv.global.init,"aw",@progbits
.nv.global.init:
	.type		$str$27,@object
	.size		$str$27,($str$28 - $str$27)
$str$27:
        /*0000*/ 	.byte	0x28, 0x61, 0x64, 0x64, 0x72, 0x65, 0x73, 0x73, 0x20, 0x26, 0x20, 0x6d, 0x61, 0x73, 0x6b, 0x29
        /*0010*/ 	.byte	0x20, 0x3d, 0x3d, 0x20, 0x30, 0x00
	.type		$str$28,@object
	.size		$str$28,($str$26 - $str$28)
$str$28:
        /*0016*/ 	.byte	0x2f, 0x74, 0x6d, 0x70, 0x2f, 0x63, 0x75, 0x74, 0x6c, 0x61, 0x73, 0x73, 0x5f, 0x73, 0x77, 0x65
        /*0026*/ 	.byte	0x65, 0x70, 0x5f, 0x73, 0x72, 0x63, 0x2f, 0x69, 0x6e, 0x63, 0x6c, 0x75, 0x64, 0x65, 0x2f, 0x63
        /*0036*/ 	.byte	0x75, 0x74, 0x65, 0x2f, 0x70, 0x6f, 0x69, 0x6e, 0x74, 0x65, 0x72, 0x5f, 0x66, 0x6c, 0x61, 0x67
        /*0046*/ 	.byte	0x67, 0x65, 0x64, 0x2e, 0x68, 0x70, 0x70, 0x00
	.type		$str$26,@object
	.size		$str$26,($str$25 - $str$26)
$str$26:
        /*004e*/ 	.byte	0x2f, 0x74, 0x6d, 0x70, 0x2f, 0x63, 0x75, 0x74, 0x6c, 0x61, 0x73, 0x73, 0x5f, 0x73, 0x77, 0x65
        /*005e*/ 	.byte	0x65, 0x70, 0x5f, 0x73, 0x72, 0x63, 0x2f, 0x69, 0x6e, 0x63, 0x6c, 0x75, 0x64, 0x65, 0x2f, 0x63
        /*006e*/ 	.byte	0x75, 0x74, 0x65, 0x2f, 0x61, 0x74, 0x6f, 0x6d, 0x2f, 0x63, 0x6f, 0x70, 0x79, 0x5f, 0x74, 0x72
        /*007e*/ 	.byte	0x61, 0x69, 0x74, 0x73, 0x5f, 0x73, 0x6d, 0x31, 0x30, 0x30, 0x2e, 0x68, 0x70, 0x70, 0x00
	.type		$str$25,@object
	.size		$str$25,(__unnamed_1 - $str$25)
$str$25:
        /*008d*/ 	.byte	0x28, 0x28, 0x75, 0x69, 0x6e, 0x74, 0x33, 0x32, 0x5f, 0x74, 0x28, 0x74, 0x68, 0x72, 0x65, 0x61
        /*009d*/ 	.byte	0x64, 0x49, 0x64, 0x78, 0x2e, 0x78, 0x29, 0x20, 0x2f, 0x20, 0x33, 0x32, 0x29, 0x20, 0x25, 0x20
        /*00ad*/ 	.byte	0x34, 0x29, 0x20, 0x3d, 0x3d, 0x20, 0x28, 0x28, 0x28, 0x74, 0x6d, 0x65, 0x6d, 0x5f, 0x61, 0x64
        /*00bd*/ 	.byte	0x64, 0x72, 0x20, 0x3e, 0x3e, 0x20, 0x31, 0x36, 0x29, 0x20, 0x2f, 0x20, 0x33, 0x32, 0x29, 0x20
        /*00cd*/ 	.byte	0x25, 0x20, 0x34, 0x29, 0x00
	.type		__unnamed_1,@object
	.size		__unnamed_1,(__unnamed_2 - __unnamed_1)
__unnamed_1:
        /*00d2*/ 	.byte	0x61, 0x75, 0x74, 0x6f, 0x20, 0x63, 0x75, 0x74, 0x65, 0x3a, 0x3a, 0x61, 0x73, 0x5f, 0x70, 0x6f
        /* <DEDUP_REMOVED lines=24> */
        /*0262*/ 	.byte	0x3c, 0x34, 0x30, 0x39, 0x36, 0x3e, 0x3e, 0x3e, 0x3e, 0x5d, 0x00
	.type		__unnamed_2,@object
	.size		__unnamed_2,(.L_2 - __unnamed_2)
__unnamed_2:
        /* <DEDUP_REMOVED lines=40> */
        /*04ed*/ 	.byte	0x74, 0x65, 0x3a, 0x3a, 0x43, 0x3c, 0x30, 0x3e, 0x3e, 0x3e, 0x3e, 0x5d, 0x00
.L_2:


//--------------------- .nv.shared._ZN7cutlass13device_kernelINS_4gemm6kernel13GemmUniversalIN4cute5tupleIJiiiiEEENS1_10collective13CollectiveMmaINS1_35MainloopSm100TmaUmmaWarpSpecializedILi34ELi2ELi4ENS5_IJNS4_1CILi2EEENSA_ILi1EEESC_EEEEENS5_IJNSA_ILi64EEENSA_ILi128EEENSA_ILi32EEEEEENS_12float_e5m2_tENS5_IJlSC_lEEESJ_SK_NS4_8TiledMMAINS4_8MMA_AtomIJNS4_10MMA_TraitsINS4_19SM100_MMA_F8F6F4_SSEJSJ_SJ_fSF_SG_NS4_17integral_constantINS4_4UMMA5MajorELSR_0EEESS_NSP_INSQ_7ScaleInELST_0EEESU_EEEEEENS4_6LayoutINS5_IJSC_SC_SC_EEENS5_IJNSA_ILi0EEESZ_SZ_EEEEENS5_IJNS4_10UnderscoreES12_S12_EEEEENS4_13SM90_TMA_LOADENS4_14ComposedLayoutINS4_7SwizzleILi1ELi4ELi3EEENS4_18smem_ptr_flag_bitsILi8EEENSX_INS5_IJNSA_ILi8EEESH_EEENS5_IJSH_SC_EEEEEEEvNS4_8identityENS4_23SM90_TMA_LOAD_MULTICASTES1F_vS1G_EENS_8epilogue10collective18CollectiveEpilogueINS1J_23Sm100TmaWarpSpecializedILi2ELi2ELi32ELb0ELb0EEEJSI_NS5_IJNSX_ISF_SC_EES1O_EEESJ_SK_SJ_SK_NS1J_6fusion15FusionCallbacksIS1N_NS1Q_17LinearCombinationISJ_fSJ_fLNS_15FloatRoundStyleE2EEESI_S1P_JEEENS4_5SM1004TMEM4LOAD26SM100_TMEM_LOAD_16dp32b32xES15_NS16_INS17_ILi2ELi4ELi3EEES1A_NSX_INS5_IJS1B_SF_EEENS5_IJSF_SC_EEEEEEENS4_39AutoVectorizingCopyWithAssumedAlignmentILi128EEENS4_14SM90_TMA_STOREES24_S26_S26_EEEvvEEEEvNT_6ParamsE --------------------------
	.section	.nv.shared._ZN7cutlass13device_kernelINS_4gemm6kernel13GemmUniversalIN4cute5tupleIJiiiiEEENS1_10collective13CollectiveMmaINS1_35MainloopSm100TmaUmmaWarpSpecializedILi34ELi2ELi4ENS5_IJNS4_1CILi2EEENSA_ILi1EEESC_EEEEENS5_IJNSA_ILi64EEENSA_ILi128EEENSA_ILi32EEEEEENS_12float_e5m2_tENS5_IJlSC_lEEESJ_SK_NS4_8TiledMMAINS4_8MMA_AtomIJNS4_10MMA_TraitsINS4_19SM100_MMA_F8F6F4_SSEJSJ_SJ_fSF_SG_NS4_17integral_constantINS4_4UMMA5MajorELSR_0EEESS_NSP_INSQ_7ScaleInELST_0EEESU_EEEEEENS4_6LayoutINS5_IJSC_SC_SC_EEENS5_IJNSA_ILi0EEESZ_SZ_EEEEENS5_IJNS4_10UnderscoreES12_S12_EEEEENS4_13SM90_TMA_LOADENS4_14ComposedLayoutINS4_7SwizzleILi1ELi4ELi3EEENS4_18smem_ptr_flag_bitsILi8EEENSX_INS5_IJNSA_ILi8EEESH_EEENS5_IJSH_SC_EEEEEEEvNS4_8identityENS4_23SM90_TMA_LOAD_MULTICASTES1F_vS1G_EENS_8epilogue10collective18CollectiveEpilogueINS1J_23Sm100TmaWarpSpecializedILi2ELi2ELi32ELb0ELb0EEEJSI_NS5_IJNSX_ISF_SC_EES1O_EEESJ_SK_SJ_SK_NS1J_6fusion15FusionCallbacksIS1N_NS1Q_17LinearCombinationISJ_fSJ_fLNS_15FloatRoundStyleE2EEESI_S1P_JEEENS4_5SM1004TMEM4LOAD26SM100_TMEM_LOAD_16dp32b32xES15_NS16_INS17_ILi2ELi4ELi3EEES1A_NSX_INS5_IJS1B_SF_EEENS5_IJSF_SC_EEEEEEENS4_39AutoVectorizingCopyWithAssumedAlignmentILi128EEENS4_14SM90_TMA_STOREES24_S26_S26_EEEvvEEEEvNT_6ParamsE,"aw",@nobits
	.sectionflags	@""
	.align	16
	.zero		1024


//--------------------- .nv.shared.reserved.0     --------------------------
	.section	.nv.shared.reserved.0,"aw",@nobits
	.weak		__nv_reservedSMEM_offset_0_alias
	.size		__nv_reservedSMEM_offset_0_alias, 0, 64
	.other		__nv_reservedSMEM_offset_0_alias,@"STO_CUDA_RESERVED_SHARED STV_DEFAULT"
__nv_reservedSMEM_offset_0_alias:
	.zero		0
.nv.shared.reserved.0:
	.zero		64
	.weak		__nv_reservedSMEM_tcgen05_partition
	.type		__nv_reservedSMEM_tcgen05_partition,@object
	.size		__nv_reservedSMEM_tcgen05_partition,(.L_0 - __nv_reservedSMEM_tcgen05_partition)
__nv_reservedSMEM_tcgen05_partition:
	.zero		32
.L_0:


//--------------------- .nv.global                --------------------------
	.section	.nv.global,"aw",@nobits
.nv.global:
	.type		_ZN39_INTERNAL_cf86d54e_4_k_cu_70ac847d_93864cute1_E,@object
	.size		_ZN39_INTERNAL_cf86d54e_4_k_cu_70ac847d_93864cute1_E,(_ZN39_INTERNAL_cf86d54e_4_k_cu_70ac847d_93864cuda3std3__45__cpo6cbeginE - _ZN39_INTERNAL_cf86d54e_4_k_cu_70ac847d_93864cute1_E)
_ZN39_INTERNAL_cf86d54e_4_k_cu_70ac847d_93864cute1_E:
	.zero		1
	.type		_ZN39_INTERNAL_cf86d54e_4_k_cu_70ac847d_93864cuda3std3__45__cpo6cbeginE,@object
	.size		_ZN39_INTERNAL_cf86d54e_4_k_cu_70ac847d_93864cuda3std3__45__cpo6cbeginE,(_ZN39_INTERNAL_cf86d54e_4_k_cu_70ac847d_93864cuda3std3__48in_placeE - _ZN39_INTERNAL_cf86d54e_4_k_cu_70ac847d_93864cuda3std3__45__cpo6cbeginE)
_ZN39_INTERNAL_cf86d54e_4_k_cu_70ac847d_93864cuda3std3__45__cpo6cbeginE:
	.zero		1
	.type		_ZN39_INTERNAL_cf86d54e_4_k_cu_70ac847d_93864cuda3std3__48in_placeE,@object
	.size		_ZN39_INTERNAL_cf86d54e_4_k_cu_70ac847d_93864cuda3std3__48in_placeE,(_ZN39_INTERNAL_cf86d54e_4_k_cu_70ac847d_93864cuda3std6ranges3__45__cpo9iter_moveE - _ZN39_INTERNAL_cf86d54e_4_k_cu_70ac847d_93864cuda3std3__48in_placeE)
_ZN39_INTERNAL_cf86d54e_4_k_cu_70ac847d_93864cuda3std3__48in_placeE:
	.zero		1
	.type		_ZN39_INTERNAL_cf86d54e_4_k_cu_70ac847d_93864cuda3std6ranges3__45__cpo9iter_moveE,@object
	.size		_ZN39_INTERNAL_cf86d54e_4_k_cu_70ac847d_93864cuda3std6ranges3__45__cpo9iter_moveE,(_ZN39_INTERNAL_cf86d54e_4_k_cu_70ac847d_93864cuda3std3__45__cpo5beginE - _ZN39_INTERNAL_cf86d54e_4_k_cu_70ac847d_93864cuda3std6ranges3__45__cpo9iter_moveE)
_ZN39_INTERNAL_cf86d54e_4_k_cu_70ac847d_93864cuda3std6ranges3__45__cpo9iter_moveE:
	.zero		1
	.type		_ZN39_INTERNAL_cf86d54e_4_k_cu_70ac847d_93864cuda3std3__45__cpo5beginE,@object
	.size		_ZN39_INTERNAL_cf86d54e_4_k_cu_70ac847d_93864cuda3std3__45__cpo5beginE,(_ZN39_INTERNAL_cf86d54e_4_k_cu_70ac847d_93864cuda3std3__441_GLOBAL__N__cf86d54e_4_k_cu_70ac847d_93866ignoreE - _ZN39_INTERNAL_cf86d54e_4_k_cu_70ac847d_93864cuda3std3__45__cpo5beginE)
_ZN39_INTERNAL_cf86d54e_4_k_cu_70ac847d_93864cuda3std3__45__cpo5beginE:
	.zero		1
	.type		_ZN39_INTERNAL_cf86d54e_4_k_cu_70ac847d_93864cuda3std3__441_GLOBAL__N__cf86d54e_4_k_cu_70ac847d_93866ignoreE,@object
	.size		_ZN39_INTERNAL_cf86d54e_4_k_cu_70ac847d_93864cuda3std3__441_GLOBAL__N__cf86d54e_4_k_cu_70ac847d_93866ignoreE,(_ZN39_INTERNAL_cf86d54e_4_k_cu_70ac847d_93864cute7productE - _ZN39_INTERNAL_cf86d54e_4_k_cu_70ac847d_93864cuda3std3__441_GLOBAL__N__cf86d54e_4_k_cu_70ac847d_93866ignoreE)
_ZN39_INTERNAL_cf86d54e_4_k_cu_70ac847d_93864cuda3std3__441_GLOBAL__N__cf86d54e_4_k_cu_70ac847d_93866ignoreE:
	.zero		1
	.type		_ZN39_INTERNAL_cf86d54e_4_k_cu_70ac847d_93864cute7productE,@object
	.size		_ZN39_INTERNAL_cf86d54e_4_k_cu_70ac847d_93864cute7productE,(_ZN39_INTERNAL_cf86d54e_4_k_cu_70ac847d_93864cuda3std3__45__cpo3endE - _ZN39_INTERNAL_cf86d54e_4_k_cu_70ac847d_93864cute7productE)
_ZN39_INTERNAL_cf86d54e_4_k_cu_70ac847d_93864cute7productE:
	.zero		1
	.type		_ZN39_INTERNAL_cf86d54e_4_k_cu_70ac847d_93864cuda3std3__45__cpo3endE,@object
	.size		_ZN39_INTERNAL_cf86d54e_4_k_cu_70ac847d_93864cuda3std3__45__cpo3endE,(_ZN39_INTERNAL_cf86d54e_4_k_cu_70ac847d_93864cuda3std3__419piecewise_constructE - _ZN39_INTERNAL_cf86d54e_4_k_cu_70ac847d_93864cuda3std3__45__cpo3endE)
_ZN39_INTERNAL_cf86d54e_4_k_cu_70ac847d_93864cuda3std3__45__cpo3endE:
	.zero		1
	.type		_ZN39_INTERNAL_cf86d54e_4_k_cu_70ac847d_93864cuda3std3__419piecewise_constructE,@object
	.size		_ZN39_INTERNAL_cf86d54e_4_k_cu_70ac847d_93864cuda3std3__419piecewise_constructE,(_ZN39_INTERNAL_cf86d54e_4_k_cu_70ac847d_93864cuda3std3__45__cpo4cendE - _ZN39_INTERNAL_cf86d54e_4_k_cu_70ac847d_93864cuda3std3__419piecewise_constructE)
_ZN39_INTERNAL_cf86d54e_4_k_cu_70ac847d_93864cuda3std3__419piecewise_constructE:
	.zero		1
	.type		_ZN39_INTERNAL_cf86d54e_4_k_cu_70ac847d_93864cuda3std3__45__cpo4cendE,@object
	.size		_ZN39_INTERNAL_cf86d54e_4_k_cu_70ac847d_93864cuda3std3__45__cpo4cendE,(_ZN39_INTERNAL_cf86d54e_4_k_cu_70ac847d_93864cuda3std6ranges3__45__cpo4swapE - _ZN39_INTERNAL_cf86d54e_4_k_cu_70ac847d_93864cuda3std3__45__cpo4cendE)
_ZN39_INTERNAL_cf86d54e_4_k_cu_70ac847d_93864cuda3std3__45__cpo4cendE:
	.zero		1
	.type		_ZN39_INTERNAL_cf86d54e_4_k_cu_70ac847d_93864cuda3std6ranges3__45__cpo4swapE,@object
	.size		_ZN39_INTERNAL_cf86d54e_4_k_cu_70ac847d_93864cuda3std6ranges3__45__cpo4swapE,(.L_10 - _ZN39_INTERNAL_cf86d54e_4_k_cu_70ac847d_93864cuda3std6ranges3__45__cpo4swapE)
_ZN39_INTERNAL_cf86d54e_4_k_cu_70ac847d_93864cuda3std6ranges3__45__cpo4swapE:
	.zero		1
.L_10:


//--------------------- .nv.constant0._ZN7cutlass13device_kernelINS_4gemm6kernel13GemmUniversalIN4cute5tupleIJiiiiEEENS1_10collective13CollectiveMmaINS1_35MainloopSm100TmaUmmaWarpSpecializedILi34ELi2ELi4ENS5_IJNS4_1CILi2EEENSA_ILi1EEESC_EEEEENS5_IJNSA_ILi64EEENSA_ILi128EEENSA_ILi32EEEEEENS_12float_e5m2_tENS5_IJlSC_lEEESJ_SK_NS4_8TiledMMAINS4_8MMA_AtomIJNS4_10MMA_TraitsINS4_19SM100_MMA_F8F6F4_SSEJSJ_SJ_fSF_SG_NS4_17integral_constantINS4_4UMMA5MajorELSR_0EEESS_NSP_INSQ_7ScaleInELST_0EEESU_EEEEEENS4_6LayoutINS5_IJSC_SC_SC_EEENS5_IJNSA_ILi0EEESZ_SZ_EEEEENS5_IJNS4_10UnderscoreES12_S12_EEEEENS4_13SM90_TMA_LOADENS4_14ComposedLayoutINS4_7SwizzleILi1ELi4ELi3EEENS4_18smem_ptr_flag_bitsILi8EEENSX_INS5_IJNSA_ILi8EEESH_EEENS5_IJSH_SC_EEEEEEEvNS4_8identityENS4_23SM90_TMA_LOAD_MULTICASTES1F_vS1G_EENS_8epilogue10collective18CollectiveEpilogueINS1J_23Sm100TmaWarpSpecializedILi2ELi2ELi32ELb0ELb0EEEJSI_NS5_IJNSX_ISF_SC_EES1O_EEESJ_SK_SJ_SK_NS1J_6fusion15FusionCallbacksIS1N_NS1Q_17LinearCombinationISJ_fSJ_fLNS_15FloatRoundStyleE2EEESI_S1P_JEEENS4_5SM1004TMEM4LOAD26SM100_TMEM_LOAD_16dp32b32xES15_NS16_INS17_ILi2ELi4ELi3EEES1A_NSX_INS5_IJS1B_SF_EEENS5_IJSF_SC_EEEEEEENS4_39AutoVectorizingCopyWithAssumedAlignmentILi128EEENS4_14SM90_TMA_STOREES24_S26_S26_EEEvvEEEEvNT_6ParamsE --------------------------
	.section	.nv.constant0._ZN7cutlass13device_kernelINS_4gemm6kernel13GemmUniversalIN4cute5tupleIJiiiiEEENS1_10collective13CollectiveMmaINS1_35MainloopSm100TmaUmmaWarpSpecializedILi34ELi2ELi4ENS5_IJNS4_1CILi2EEENSA_ILi1EEESC_EEEEENS5_IJNSA_ILi64EEENSA_ILi128EEENSA_ILi32EEEEEENS_12float_e5m2_tENS5_IJlSC_lEEESJ_SK_NS4_8TiledMMAINS4_8MMA_AtomIJNS4_10MMA_TraitsINS4_19SM100_MMA_F8F6F4_SSEJSJ_SJ_fSF_SG_NS4_17integral_constantINS4_4UMMA5MajorELSR_0EEESS_NSP_INSQ_7ScaleInELST_0EEESU_EEEEEENS4_6LayoutINS5_IJSC_SC_SC_EEENS5_IJNSA_ILi0EEESZ_SZ_EEEEENS5_IJNS4_10UnderscoreES12_S12_EEEEENS4_13SM90_TMA_LOADENS4_14ComposedLayoutINS4_7SwizzleILi1ELi4ELi3EEENS4_18smem_ptr_flag_bitsILi8EEENSX_INS5_IJNSA_ILi8EEESH_EEENS5_IJSH_SC_EEEEEEEvNS4_8identityENS4_23SM90_TMA_LOAD_MULTICASTES1F_vS1G_EENS_8epilogue10collective18CollectiveEpilogueINS1J_23Sm100TmaWarpSpecializedILi2ELi2ELi32ELb0ELb0EEEJSI_NS5_IJNSX_ISF_SC_EES1O_EEESJ_SK_SJ_SK_NS1J_6fusion15FusionCallbacksIS1N_NS1Q_17LinearCombinationISJ_fSJ_fLNS_15FloatRoundStyleE2EEESI_S1P_JEEENS4_5SM1004TMEM4LOAD26SM100_TMEM_LOAD_16dp32b32xES15_NS16_INS17_ILi2ELi4ELi3EEES1A_NSX_INS5_IJS1B_SF_EEENS5_IJSF_SC_EEEEEEENS4_39AutoVectorizingCopyWithAssumedAlignmentILi128EEENS4_14SM90_TMA_STOREES24_S26_S26_EEEvvEEEEvNT_6ParamsE,"a",@progbits
	.sectionflags	@""
	.align	4
.nv.constant0._ZN7cutlass13device_kernelINS_4gemm6kernel13GemmUniversalIN4cute5tupleIJiiiiEEENS1_10collective13CollectiveMmaINS1_35MainloopSm100TmaUmmaWarpSpecializedILi34ELi2ELi4ENS5_IJNS4_1CILi2EEENSA_ILi1EEESC_EEEEENS5_IJNSA_ILi64EEENSA_ILi128EEENSA_ILi32EEEEEENS_12float_e5m2_tENS5_IJlSC_lEEESJ_SK_NS4_8TiledMMAINS4_8MMA_AtomIJNS4_10MMA_TraitsINS4_19SM100_MMA_F8F6F4_SSEJSJ_SJ_fSF_SG_NS4_17integral_constantINS4_4UMMA5MajorELSR_0EEESS_NSP_INSQ_7ScaleInELST_0EEESU_EEEEEENS4_6LayoutINS5_IJSC_SC_SC_EEENS5_IJNSA_ILi0EEESZ_SZ_EEEEENS5_IJNS4_10UnderscoreES12_S12_EEEEENS4_13SM90_TMA_LOADENS4_14ComposedLayoutINS4_7SwizzleILi1ELi4ELi3EEENS4_18smem_ptr_flag_bitsILi8EEENSX_INS5_IJNSA_ILi8EEESH_EEENS5_IJSH_SC_EEEEEEEvNS4_8identityENS4_23SM90_TMA_LOAD_MULTICASTES1F_vS1G_EENS_8epilogue10collective18CollectiveEpilogueINS1J_23Sm100TmaWarpSpecializedILi2ELi2ELi32ELb0ELb0EEEJSI_NS5_IJNSX_ISF_SC_EES1O_EEESJ_SK_SJ_SK_NS1J_6fusion15FusionCallbacksIS1N_NS1Q_17LinearCombinationISJ_fSJ_fLNS_15FloatRoundStyleE2EEESI_S1P_JEEENS4_5SM1004TMEM4LOAD26SM100_TMEM_LOAD_16dp32b32xES15_NS16_INS17_ILi2ELi4ELi3EEES1A_NSX_INS5_IJS1B_SF_EEENS5_IJSF_SC_EEEEEEENS4_39AutoVectorizingCopyWithAssumedAlignmentILi128EEENS4_14SM90_TMA_STOREES24_S26_S26_EEEvvEEEEvNT_6ParamsE:
	.zero		2944


//--------------------- SYMBOLS --------------------------

	.type		.nv.reservedSmem.offset0,@object
	.size		.nv.reservedSmem.offset0,0x4
	.type		.nv.reservedSmem.cap,@object
	.size		.nv.reservedSmem.cap,0x4
	.type		__assertfail,@function
